//
// Generated by NVIDIA NVVM Compiler
//
// Compiler Build ID: CL-36424714
// Cuda compilation tools, release 13.0, V13.0.88
// Based on NVVM 20.0.0
//

.version 9.0
.target sm_100
.address_size 64

	// .globl	_Z18bit_reverse_kernelPmi

.visible .entry _Z18bit_reverse_kernelPmi(
	.param .u64 .ptr .align 1 _Z18bit_reverse_kernelPmi_param_0,
	.param .u32 _Z18bit_reverse_kernelPmi_param_1
)
{
	.reg .pred 	%p<10>;
	.reg .b32 	%r<64>;
	.reg .b64 	%rd<9>;

	ld.param.u64 	%rd1, [_Z18bit_reverse_kernelPmi_param_0];
	ld.param.u32 	%r52, [_Z18bit_reverse_kernelPmi_param_1];
	mov.u32 	%r27, %ctaid.x;
	mov.u32 	%r28, %ntid.x;
	mov.u32 	%r29, %tid.x;
	mad.lo.s32 	%r1, %r27, %r28, %r29;
	setp.ge.s32 	%p1, %r1, %r52;
	@%p1 bra 	$L__BB0_13;
	setp.lt.s32 	%p2, %r52, 2;
	mov.b32 	%r53, 0;
	@%p2 bra 	$L__BB0_4;
	mov.b32 	%r53, 0;
$L__BB0_3:
	add.s32 	%r53, %r53, 1;
	shr.u32 	%r8, %r52, 1;
	setp.gt.u32 	%p3, %r52, 3;
	mov.u32 	%r52, %r8;
	@%p3 bra 	$L__BB0_3;
$L__BB0_4:
	setp.eq.s32 	%p4, %r53, 0;
	mov.b32 	%r63, 0;
	@%p4 bra 	$L__BB0_11;
	and.b32  	%r3, %r53, 3;
	setp.lt.u32 	%p5, %r53, 4;
	mov.b32 	%r63, 0;
	mov.u32 	%r59, %r1;
	@%p5 bra 	$L__BB0_8;
	and.b32  	%r36, %r53, -4;
	neg.s32 	%r54, %r36;
	mov.b32 	%r63, 0;
	mov.u32 	%r59, %r1;
$L__BB0_7:
	shl.b32 	%r37, %r59, 2;
	and.b32  	%r38, %r37, 4;
	shr.u32 	%r39, %r59, 2;
	shl.b32 	%r40, %r63, 3;
	or.b32  	%r41, %r40, %r38;
	and.b32  	%r42, %r59, 2;
	or.b32  	%r43, %r42, %r41;
	and.b32  	%r44, %r39, 1;
	or.b32  	%r45, %r43, %r44;
	shr.u32 	%r46, %r59, 3;
	shl.b32 	%r47, %r45, 1;
	and.b32  	%r48, %r46, 1;
	or.b32  	%r63, %r47, %r48;
	shr.s32 	%r59, %r59, 4;
	add.s32 	%r54, %r54, 4;
	setp.ne.s32 	%p6, %r54, 0;
	@%p6 bra 	$L__BB0_7;
$L__BB0_8:
	setp.eq.s32 	%p7, %r3, 0;
	@%p7 bra 	$L__BB0_11;
	neg.s32 	%r60, %r3;
$L__BB0_10:
	.pragma "nounroll";
	shl.b32 	%r49, %r63, 1;
	and.b32  	%r50, %r59, 1;
	or.b32  	%r63, %r49, %r50;
	shr.s32 	%r59, %r59, 1;
	add.s32 	%r60, %r60, 1;
	setp.ne.s32 	%p8, %r60, 0;
	@%p8 bra 	$L__BB0_10;
$L__BB0_11:
	setp.ge.s32 	%p9, %r1, %r63;
	@%p9 bra 	$L__BB0_13;
	cvta.to.global.u64 	%rd2, %rd1;
	mul.wide.s32 	%rd3, %r1, 8;
	add.s64 	%rd4, %rd2, %rd3;
	ld.global.u64 	%rd5, [%rd4];
	mul.wide.s32 	%rd6, %r63, 8;
	add.s64 	%rd7, %rd2, %rd6;
	ld.global.u64 	%rd8, [%rd7];
	st.global.u64 	[%rd4], %rd8;
	st.global.u64 	[%rd7], %rd5;
$L__BB0_13:
	ret;

}
	// .globl	_Z26precompute_twiddles_kernelPmii7Barrett
.visible .entry _Z26precompute_twiddles_kernelPmii7Barrett(
	.param .u64 .ptr .align 1 _Z26precompute_twiddles_kernelPmii7Barrett_param_0,
	.param .u32 _Z26precompute_twiddles_kernelPmii7Barrett_param_1,
	.param .u32 _Z26precompute_twiddles_kernelPmii7Barrett_param_2,
	.param .align 8 .b8 _Z26precompute_twiddles_kernelPmii7Barrett_param_3[24]
)
{
	.reg .pred 	%p<147>;
	.reg .b16 	%rs<16>;
	.reg .b32 	%r<1961>;
	.reg .b32 	%f<13>;
	.reg .b64 	%rd<200>;

	ld.param.u64 	%rd46, [_Z26precompute_twiddles_kernelPmii7Barrett_param_0];
	ld.param.u32 	%r383, [_Z26precompute_twiddles_kernelPmii7Barrett_param_1];
	ld.param.u32 	%r384, [_Z26precompute_twiddles_kernelPmii7Barrett_param_2];
	cvta.to.global.u64 	%rd1, %rd46;
	mov.u32 	%r385, %ctaid.x;
	add.s32 	%r1, %r385, 1;
	setp.ge.s32 	%p17, %r385, %r383;
	@%p17 bra 	$L__BB1_87;
	mov.u32 	%r2, %tid.x;
	shr.u32 	%r3, %r1, 1;
	setp.ge.u32 	%p18, %r2, %r3;
	@%p18 bra 	$L__BB1_87;
	add.s32 	%r386, %r384, -1;
	div.s32 	%r4, %r386, %r1;
	setp.eq.s32 	%p19, %r4, 0;
	mov.b64 	%rd183, 1;
	@%p19 bra 	$L__BB1_23;
	cvt.s64.s32 	%rd182, %r4;
	setp.gt.s32 	%p20, %r384, -1;
	max.s32 	%r387, %r384, -1;
	selp.b32 	%r388, 0, %r384, %p20;
	selp.b32 	%r389, 96, 64, %p20;
	setp.eq.s32 	%p21, %r384, 0;
	clz.b32 	%r390, %r387;
	selp.b32 	%r5, 32, %r390, %p21;
	add.s32 	%r6, %r5, %r389;
	shf.l.wrap.b32 	%r7, %r388, %r387, %r5;
	and.b32  	%r8, %r5, 31;
	shl.b32 	%r391, %r388, %r8;
	neg.s32 	%r392, %r7;
	cvt.u64.u32 	%rd50, %r392;
	shl.b64 	%rd3, %rd50, 32;
	cvt.u64.u32 	%rd4, %r391;
	mov.b32 	%r393, 17185;
	mov.b32 	%r394, 63;
	prmt.b32 	%r395, %r7, %r394, %r393;
	mov.b32 	%f1, %r395;
	cvt.u16.u32 	%rs7, %r6;
	and.b16  	%rs1, %rs7, 32;
	and.b16  	%rs2, %rs7, 64;
	mov.b64 	%rd181, 3;
	mov.b64 	%rd183, 1;
	rcp.approx.f32 	%f6, %f1;
$L__BB1_4:
	and.b64  	%rd51, %rd182, 1;
	setp.eq.b64 	%p22, %rd51, 1;
	not.pred 	%p23, %p22;
	@%p23 bra 	$L__BB1_14;
	cvt.u32.u64 	%r428, %rd4;
	mul.lo.s64 	%rd52, %rd183, %rd181;
	cvt.u32.u64 	%r436, %rd52;
	{ .reg .b32 tmp; mov.b64 {tmp, %r437}, %rd52; }
	mul.hi.u64 	%rd53, %rd183, %rd181;
	cvt.u32.u64 	%r438, %rd53;
	{ .reg .b32 tmp; mov.b64 {tmp, %r439}, %rd53; }
	shl.b32 	%r1822, %r436, %r8;
	shf.l.wrap.b32 	%r1821, %r436, %r437, %r5;
	shf.l.wrap.b32 	%r1820, %r437, %r438, %r5;
	shf.l.wrap.b32 	%r1819, %r438, %r439, %r5;
	mov.b32 	%r1817, 0;
	shf.l.wrap.b32 	%r1818, %r439, %r1817, %r5;
	mov.b32 	%r440, %f6;
	shl.b32 	%r441, %r440, 9;
	add.s32 	%r397, %r441, -512;
	mul.hi.u32 	%r442, %r397, %r428;
	cvt.u64.u32 	%rd54, %r442;
	mul.wide.u32 	%rd55, %r397, %r7;
	add.s64 	%rd56, %rd4, %rd54;
	add.s64 	%rd57, %rd56, %rd55;
	sub.s64 	%rd58, %rd3, %rd57;
	cvt.u32.u64 	%r413, %rd58;
	{ .reg .b32 tmp; mov.b64 {tmp, %r416}, %rd58; }
	setp.gt.s64 	%p24, %rd58, -1;
	selp.b32 	%r422, %r397, 0, %p24;
	shr.u64 	%rd59, %rd58, 63;
	cvt.u32.u64 	%r443, %rd59;
	xor.b32  	%r425, %r443, 1;
	mov.b32 	%r399, -2147483648;
	// begin inline asm
	mad.hi.cc.u32 %r396,%r397,%r413,%r399;
	// end inline asm
	// begin inline asm
	addc.u32 %r400,%r1817,%r1817;
	// end inline asm
	// begin inline asm
	mad.lo.cc.u32 %r403,%r397,%r416,%r396;
	// end inline asm
	// begin inline asm
	madc.hi.u32 %r407,%r397,%r416,%r400;
	// end inline asm
	// begin inline asm
	add.cc.u32 %r411,%r403,%r413;
	// end inline asm
	// begin inline asm
	addc.cc.u32 %r414,%r407,%r416;
	// end inline asm
	// begin inline asm
	addc.u32 %r417,%r1817,%r1817;
	// end inline asm
	// begin inline asm
	add.cc.u32 %r420,%r414,%r422;
	// end inline asm
	// begin inline asm
	addc.u32 %r423,%r417,%r425;
	// end inline asm
	setp.eq.s32 	%p25, %r423, 2;
	selp.b32 	%r444, -1, %r420, %p25;
	mul.hi.u32 	%r445, %r444, %r428;
	cvt.u64.u32 	%rd60, %r445;
	mul.wide.u32 	%rd61, %r444, %r7;
	add.s64 	%rd62, %rd61, %rd60;
	cvt.u32.u64 	%r427, %rd62;
	{ .reg .b32 tmp; mov.b64 {tmp, %r430}, %rd62; }
	// begin inline asm
	add.cc.u32 %r426,%r427,%r428;
	// end inline asm
	// begin inline asm
	addc.cc.u32 %r429,%r430,%r7;
	// end inline asm
	// begin inline asm
	addc.u32 %r432,%r1817,%r1817;
	// end inline asm
	setp.eq.s32 	%p26, %r432, 0;
	min.u32 	%r446, %r444, -2;
	add.s32 	%r447, %r446, 1;
	selp.b32 	%r14, %r447, %r444, %p26;
$L__BB1_6:
	.pragma "nounroll";
	// begin inline asm
	sub.cc.u32 %r448,%r1820,%r428;
	// end inline asm
	// begin inline asm
	subc.cc.u32 %r451,%r1819,%r7;
	// end inline asm
	mov.b32 	%r456, -2;
	// begin inline asm
	subc.u32 %r454,%r1818,%r456;
	// end inline asm
	// begin inline asm
	mad.hi.u32 %r457,%r1818,%r14,%r454;
	// end inline asm
	setp.lt.u32 	%p28, %r457, %r1818;
	selp.b32 	%r1827, -1, %r457, %p28;
	mov.b32 	%r488, 0;
	// begin inline asm
	mad.lo.cc.u32 %r461,%r1827,%r428,%r488;
	// end inline asm
	// begin inline asm
	madc.hi.u32 %r465,%r1827,%r428,%r488;
	// end inline asm
	// begin inline asm
	mad.lo.cc.u32 %r469,%r1827,%r7,%r465;
	// end inline asm
	// begin inline asm
	madc.hi.u32 %r473,%r1827,%r7,%r488;
	// end inline asm
	// begin inline asm
	sub.cc.u32 %r1828,%r1820,%r461;
	// end inline asm
	// begin inline asm
	subc.cc.u32 %r1829,%r1819,%r469;
	// end inline asm
	// begin inline asm
	subc.cc.u32 %r1830,%r1818,%r473;
	// end inline asm
	// begin inline asm
	addc.u32 %r486,%r488,%r488;
	// end inline asm
	setp.ne.s32 	%p29, %r486, 0;
	mov.pred 	%p139, 0;
	@%p29 bra 	$L__BB1_8;
	// begin inline asm
	add.cc.u32 %r1828,%r1828,%r428;
	// end inline asm
	// begin inline asm
	addc.cc.u32 %r1829,%r1829,%r7;
	// end inline asm
	mov.b32 	%r500, 0;
	// begin inline asm
	addc.cc.u32 %r1830,%r1830,%r500;
	// end inline asm
	// begin inline asm
	addc.u32 %r498,%r500,%r500;
	// end inline asm
	add.s32 	%r1827, %r1827, -1;
	setp.eq.s32 	%p139, %r498, 0;
$L__BB1_8:
	not.pred 	%p30, %p139;
	@%p30 bra 	$L__BB1_10;
	// begin inline asm
	add.cc.u32 %r1828,%r1828,%r428;
	// end inline asm
	// begin inline asm
	addc.cc.u32 %r1829,%r1829,%r7;
	// end inline asm
	mov.b32 	%r509, 0;
	// begin inline asm
	addc.u32 %r1830,%r1830,%r509;
	// end inline asm
	add.s32 	%r1827, %r1827, -1;
$L__BB1_10:
	mov.b32 	%r543, 0;
	// begin inline asm
	mad.lo.cc.u32 %r510,%r1827,%r543,%r543;
	// end inline asm
	// begin inline asm
	madc.hi.u32 %r514,%r1827,%r543,%r543;
	// end inline asm
	// begin inline asm
	mad.lo.cc.u32 %r518,%r1827,%r543,%r514;
	// end inline asm
	// begin inline asm
	madc.hi.u32 %r522,%r1827,%r543,%r543;
	// end inline asm
	// begin inline asm
	sub.cc.u32 %r1831,%r1822,%r510;
	// end inline asm
	// begin inline asm
	subc.cc.u32 %r1820,%r1821,%r518;
	// end inline asm
	// begin inline asm
	subc.cc.u32 %r1819,%r1828,%r522;
	// end inline asm
	// begin inline asm
	subc.cc.u32 %r1818,%r1829,%r543;
	// end inline asm
	// begin inline asm
	subc.cc.u32 %r538,%r1830,%r543;
	// end inline asm
	// begin inline asm
	subc.u32 %r541,%r543,%r543;
	// end inline asm
	setp.ne.s32 	%p31, %r541, -1;
	@%p31 bra 	$L__BB1_12;
	mov.b32 	%r549, 0;
	// begin inline asm
	add.cc.u32 %r1831,%r1831,%r549;
	// end inline asm
	// begin inline asm
	addc.cc.u32 %r1820,%r1820,%r549;
	// end inline asm
	// begin inline asm
	addc.cc.u32 %r1819,%r1819,%r428;
	// end inline asm
	// begin inline asm
	addc.u32 %r1818,%r1818,%r7;
	// end inline asm
$L__BB1_12:
	add.s32 	%r1817, %r1817, 32;
	setp.le.u32 	%p32, %r1817, %r6;
	mov.b32 	%r1822, 0;
	mov.u32 	%r1821, %r1831;
	@%p32 bra 	$L__BB1_6;
	setp.eq.s32 	%p33, %r6, 128;
	setp.eq.s16 	%p34, %rs2, 0;
	setp.eq.s16 	%p35, %rs1, 0;
	shf.r.wrap.b32 	%r557, %r1831, %r1820, %r5;
	shf.r.wrap.b32 	%r558, %r1820, %r1819, %r5;
	shf.r.wrap.b32 	%r559, %r1819, %r1818, %r5;
	mov.b32 	%r560, 0;
	shf.r.wrap.b32 	%r561, %r1818, %r560, %r5;
	selp.b32 	%r562, %r557, %r558, %p35;
	selp.b32 	%r563, %r558, %r559, %p35;
	selp.b32 	%r564, %r559, %r561, %p35;
	selp.b32 	%r565, %r561, 0, %p35;
	selp.b32 	%r566, %r562, %r564, %p34;
	selp.b32 	%r567, %r563, %r565, %p34;
	selp.b32 	%r568, -1, %r567, %p33;
	selp.b32 	%r569, -1, %r566, %p33;
	cvt.u64.u32 	%rd63, %r568;
	shl.b64 	%rd64, %rd63, 32;
	cvt.u64.u32 	%rd65, %r569;
	or.b64  	%rd183, %rd64, %rd65;
$L__BB1_14:
	cvt.u32.u64 	%r602, %rd4;
	mul.lo.s64 	%rd66, %rd181, %rd181;
	cvt.u32.u64 	%r610, %rd66;
	{ .reg .b32 tmp; mov.b64 {tmp, %r611}, %rd66; }
	mul.hi.u64 	%rd67, %rd181, %rd181;
	cvt.u32.u64 	%r612, %rd67;
	{ .reg .b32 tmp; mov.b64 {tmp, %r613}, %rd67; }
	shl.b32 	%r1840, %r610, %r8;
	shf.l.wrap.b32 	%r1839, %r610, %r611, %r5;
	shf.l.wrap.b32 	%r1838, %r611, %r612, %r5;
	shf.l.wrap.b32 	%r1837, %r612, %r613, %r5;
	mov.b32 	%r1835, 0;
	shf.l.wrap.b32 	%r1836, %r613, %r1835, %r5;
	mov.b32 	%r614, %f6;
	shl.b32 	%r615, %r614, 9;
	add.s32 	%r571, %r615, -512;
	mul.hi.u32 	%r616, %r571, %r602;
	cvt.u64.u32 	%rd68, %r616;
	mul.wide.u32 	%rd69, %r571, %r7;
	add.s64 	%rd70, %rd4, %rd68;
	add.s64 	%rd71, %rd70, %rd69;
	sub.s64 	%rd72, %rd3, %rd71;
	cvt.u32.u64 	%r587, %rd72;
	{ .reg .b32 tmp; mov.b64 {tmp, %r590}, %rd72; }
	setp.gt.s64 	%p36, %rd72, -1;
	selp.b32 	%r596, %r571, 0, %p36;
	shr.u64 	%rd73, %rd72, 63;
	cvt.u32.u64 	%r617, %rd73;
	xor.b32  	%r599, %r617, 1;
	mov.b32 	%r573, -2147483648;
	// begin inline asm
	mad.hi.cc.u32 %r570,%r571,%r587,%r573;
	// end inline asm
	// begin inline asm
	addc.u32 %r574,%r1835,%r1835;
	// end inline asm
	// begin inline asm
	mad.lo.cc.u32 %r577,%r571,%r590,%r570;
	// end inline asm
	// begin inline asm
	madc.hi.u32 %r581,%r571,%r590,%r574;
	// end inline asm
	// begin inline asm
	add.cc.u32 %r585,%r577,%r587;
	// end inline asm
	// begin inline asm
	addc.cc.u32 %r588,%r581,%r590;
	// end inline asm
	// begin inline asm
	addc.u32 %r591,%r1835,%r1835;
	// end inline asm
	// begin inline asm
	add.cc.u32 %r594,%r588,%r596;
	// end inline asm
	// begin inline asm
	addc.u32 %r597,%r591,%r599;
	// end inline asm
	setp.eq.s32 	%p37, %r597, 2;
	selp.b32 	%r618, -1, %r594, %p37;
	mul.hi.u32 	%r619, %r618, %r602;
	cvt.u64.u32 	%rd74, %r619;
	mul.wide.u32 	%rd75, %r618, %r7;
	add.s64 	%rd76, %rd75, %rd74;
	cvt.u32.u64 	%r601, %rd76;
	{ .reg .b32 tmp; mov.b64 {tmp, %r604}, %rd76; }
	// begin inline asm
	add.cc.u32 %r600,%r601,%r602;
	// end inline asm
	// begin inline asm
	addc.cc.u32 %r603,%r604,%r7;
	// end inline asm
	// begin inline asm
	addc.u32 %r606,%r1835,%r1835;
	// end inline asm
	setp.eq.s32 	%p38, %r606, 0;
	min.u32 	%r620, %r618, -2;
	add.s32 	%r621, %r620, 1;
	selp.b32 	%r59, %r621, %r618, %p38;
$L__BB1_15:
	.pragma "nounroll";
	// begin inline asm
	sub.cc.u32 %r622,%r1838,%r602;
	// end inline asm
	// begin inline asm
	subc.cc.u32 %r625,%r1837,%r7;
	// end inline asm
	mov.b32 	%r630, -2;
	// begin inline asm
	subc.u32 %r628,%r1836,%r630;
	// end inline asm
	// begin inline asm
	mad.hi.u32 %r631,%r1836,%r59,%r628;
	// end inline asm
	setp.lt.u32 	%p40, %r631, %r1836;
	selp.b32 	%r1845, -1, %r631, %p40;
	mov.b32 	%r662, 0;
	// begin inline asm
	mad.lo.cc.u32 %r635,%r1845,%r602,%r662;
	// end inline asm
	// begin inline asm
	madc.hi.u32 %r639,%r1845,%r602,%r662;
	// end inline asm
	// begin inline asm
	mad.lo.cc.u32 %r643,%r1845,%r7,%r639;
	// end inline asm
	// begin inline asm
	madc.hi.u32 %r647,%r1845,%r7,%r662;
	// end inline asm
	// begin inline asm
	sub.cc.u32 %r1846,%r1838,%r635;
	// end inline asm
	// begin inline asm
	subc.cc.u32 %r1847,%r1837,%r643;
	// end inline asm
	// begin inline asm
	subc.cc.u32 %r1848,%r1836,%r647;
	// end inline asm
	// begin inline asm
	addc.u32 %r660,%r662,%r662;
	// end inline asm
	setp.ne.s32 	%p41, %r660, 0;
	mov.pred 	%p140, 0;
	@%p41 bra 	$L__BB1_17;
	// begin inline asm
	add.cc.u32 %r1846,%r1846,%r602;
	// end inline asm
	// begin inline asm
	addc.cc.u32 %r1847,%r1847,%r7;
	// end inline asm
	mov.b32 	%r674, 0;
	// begin inline asm
	addc.cc.u32 %r1848,%r1848,%r674;
	// end inline asm
	// begin inline asm
	addc.u32 %r672,%r674,%r674;
	// end inline asm
	add.s32 	%r1845, %r1845, -1;
	setp.eq.s32 	%p140, %r672, 0;
$L__BB1_17:
	not.pred 	%p42, %p140;
	@%p42 bra 	$L__BB1_19;
	// begin inline asm
	add.cc.u32 %r1846,%r1846,%r602;
	// end inline asm
	// begin inline asm
	addc.cc.u32 %r1847,%r1847,%r7;
	// end inline asm
	mov.b32 	%r683, 0;
	// begin inline asm
	addc.u32 %r1848,%r1848,%r683;
	// end inline asm
	add.s32 	%r1845, %r1845, -1;
$L__BB1_19:
	mov.b32 	%r717, 0;
	// begin inline asm
	mad.lo.cc.u32 %r684,%r1845,%r717,%r717;
	// end inline asm
	// begin inline asm
	madc.hi.u32 %r688,%r1845,%r717,%r717;
	// end inline asm
	// begin inline asm
	mad.lo.cc.u32 %r692,%r1845,%r717,%r688;
	// end inline asm
	// begin inline asm
	madc.hi.u32 %r696,%r1845,%r717,%r717;
	// end inline asm
	// begin inline asm
	sub.cc.u32 %r1849,%r1840,%r684;
	// end inline asm
	// begin inline asm
	subc.cc.u32 %r1838,%r1839,%r692;
	// end inline asm
	// begin inline asm
	subc.cc.u32 %r1837,%r1846,%r696;
	// end inline asm
	// begin inline asm
	subc.cc.u32 %r1836,%r1847,%r717;
	// end inline asm
	// begin inline asm
	subc.cc.u32 %r712,%r1848,%r717;
	// end inline asm
	// begin inline asm
	subc.u32 %r715,%r717,%r717;
	// end inline asm
	setp.ne.s32 	%p43, %r715, -1;
	@%p43 bra 	$L__BB1_21;
	mov.b32 	%r723, 0;
	// begin inline asm
	add.cc.u32 %r1849,%r1849,%r723;
	// end inline asm
	// begin inline asm
	addc.cc.u32 %r1838,%r1838,%r723;
	// end inline asm
	// begin inline asm
	addc.cc.u32 %r1837,%r1837,%r602;
	// end inline asm
	// begin inline asm
	addc.u32 %r1836,%r1836,%r7;
	// end inline asm
$L__BB1_21:
	add.s32 	%r1835, %r1835, 32;
	setp.le.u32 	%p44, %r1835, %r6;
	mov.b32 	%r1840, 0;
	mov.u32 	%r1839, %r1849;
	@%p44 bra 	$L__BB1_15;
	setp.eq.s32 	%p45, %r6, 128;
	setp.eq.s16 	%p46, %rs2, 0;
	setp.eq.s16 	%p47, %rs1, 0;
	shf.r.wrap.b32 	%r731, %r1849, %r1838, %r5;
	shf.r.wrap.b32 	%r732, %r1838, %r1837, %r5;
	shf.r.wrap.b32 	%r733, %r1837, %r1836, %r5;
	mov.b32 	%r734, 0;
	shf.r.wrap.b32 	%r735, %r1836, %r734, %r5;
	selp.b32 	%r736, %r731, %r732, %p47;
	selp.b32 	%r737, %r732, %r733, %p47;
	selp.b32 	%r738, %r733, %r735, %p47;
	selp.b32 	%r739, %r735, 0, %p47;
	selp.b32 	%r740, %r736, %r738, %p46;
	selp.b32 	%r741, %r737, %r739, %p46;
	selp.b32 	%r742, -1, %r741, %p45;
	selp.b32 	%r743, -1, %r740, %p45;
	cvt.u64.u32 	%rd77, %r742;
	shl.b64 	%rd78, %rd77, 32;
	cvt.u64.u32 	%rd79, %r743;
	or.b64  	%rd181, %rd78, %rd79;
	shr.u64 	%rd11, %rd182, 1;
	setp.gt.u64 	%p48, %rd182, 1;
	mov.u64 	%rd182, %rd11;
	@%p48 bra 	$L__BB1_4;
$L__BB1_23:
	cvt.u64.u32 	%rd187, %r2;
	setp.eq.s32 	%p49, %r2, 0;
	mov.b64 	%rd188, 1;
	@%p49 bra 	$L__BB1_44;
	setp.gt.s32 	%p50, %r384, -1;
	max.s32 	%r744, %r384, -1;
	selp.b32 	%r745, 0, %r384, %p50;
	selp.b32 	%r746, 96, 64, %p50;
	setp.eq.s32 	%p51, %r384, 0;
	clz.b32 	%r747, %r744;
	selp.b32 	%r99, 32, %r747, %p51;
	add.s32 	%r100, %r99, %r746;
	shf.l.wrap.b32 	%r101, %r745, %r744, %r99;
	and.b32  	%r102, %r99, 31;
	shl.b32 	%r748, %r745, %r102;
	neg.s32 	%r749, %r101;
	cvt.u64.u32 	%rd82, %r749;
	shl.b64 	%rd14, %rd82, 32;
	cvt.u64.u32 	%rd15, %r748;
	mov.b32 	%r750, 17185;
	mov.b32 	%r751, 63;
	prmt.b32 	%r752, %r101, %r751, %r750;
	mov.b32 	%f2, %r752;
	mov.b64 	%rd188, 1;
	rcp.approx.f32 	%f8, %f2;
	cvt.u16.u32 	%rs11, %r100;
	and.b16  	%rs12, %rs11, 64;
	and.b16  	%rs13, %rs11, 32;
	mov.u64 	%rd186, %rd183;
$L__BB1_25:
	and.b64  	%rd83, %rd187, 1;
	setp.eq.b64 	%p52, %rd83, 1;
	not.pred 	%p53, %p52;
	@%p53 bra 	$L__BB1_35;
	cvt.u32.u64 	%r785, %rd15;
	mul.lo.s64 	%rd84, %rd188, %rd186;
	cvt.u32.u64 	%r793, %rd84;
	{ .reg .b32 tmp; mov.b64 {tmp, %r794}, %rd84; }
	mul.hi.u64 	%rd85, %rd188, %rd186;
	cvt.u32.u64 	%r795, %rd85;
	{ .reg .b32 tmp; mov.b64 {tmp, %r796}, %rd85; }
	shl.b32 	%r1858, %r793, %r102;
	shf.l.wrap.b32 	%r1857, %r793, %r794, %r99;
	shf.l.wrap.b32 	%r1856, %r794, %r795, %r99;
	shf.l.wrap.b32 	%r1855, %r795, %r796, %r99;
	mov.b32 	%r1853, 0;
	shf.l.wrap.b32 	%r1854, %r796, %r1853, %r99;
	mov.b32 	%r797, %f8;
	shl.b32 	%r798, %r797, 9;
	add.s32 	%r754, %r798, -512;
	mul.hi.u32 	%r799, %r754, %r785;
	cvt.u64.u32 	%rd86, %r799;
	mul.wide.u32 	%rd87, %r754, %r101;
	add.s64 	%rd88, %rd15, %rd86;
	add.s64 	%rd89, %rd88, %rd87;
	sub.s64 	%rd90, %rd14, %rd89;
	cvt.u32.u64 	%r770, %rd90;
	{ .reg .b32 tmp; mov.b64 {tmp, %r773}, %rd90; }
	setp.gt.s64 	%p54, %rd90, -1;
	selp.b32 	%r779, %r754, 0, %p54;
	shr.u64 	%rd91, %rd90, 63;
	cvt.u32.u64 	%r800, %rd91;
	xor.b32  	%r782, %r800, 1;
	mov.b32 	%r756, -2147483648;
	// begin inline asm
	mad.hi.cc.u32 %r753,%r754,%r770,%r756;
	// end inline asm
	// begin inline asm
	addc.u32 %r757,%r1853,%r1853;
	// end inline asm
	// begin inline asm
	mad.lo.cc.u32 %r760,%r754,%r773,%r753;
	// end inline asm
	// begin inline asm
	madc.hi.u32 %r764,%r754,%r773,%r757;
	// end inline asm
	// begin inline asm
	add.cc.u32 %r768,%r760,%r770;
	// end inline asm
	// begin inline asm
	addc.cc.u32 %r771,%r764,%r773;
	// end inline asm
	// begin inline asm
	addc.u32 %r774,%r1853,%r1853;
	// end inline asm
	// begin inline asm
	add.cc.u32 %r777,%r771,%r779;
	// end inline asm
	// begin inline asm
	addc.u32 %r780,%r774,%r782;
	// end inline asm
	setp.eq.s32 	%p55, %r780, 2;
	selp.b32 	%r801, -1, %r777, %p55;
	mul.hi.u32 	%r802, %r801, %r785;
	cvt.u64.u32 	%rd92, %r802;
	mul.wide.u32 	%rd93, %r801, %r101;
	add.s64 	%rd94, %rd93, %rd92;
	cvt.u32.u64 	%r784, %rd94;
	{ .reg .b32 tmp; mov.b64 {tmp, %r787}, %rd94; }
	// begin inline asm
	add.cc.u32 %r783,%r784,%r785;
	// end inline asm
	// begin inline asm
	addc.cc.u32 %r786,%r787,%r101;
	// end inline asm
	// begin inline asm
	addc.u32 %r789,%r1853,%r1853;
	// end inline asm
	setp.eq.s32 	%p56, %r789, 0;
	min.u32 	%r803, %r801, -2;
	add.s32 	%r804, %r803, 1;
	selp.b32 	%r108, %r804, %r801, %p56;
$L__BB1_27:
	.pragma "nounroll";
	cvt.u32.u64 	%r824, %rd15;
	// begin inline asm
	sub.cc.u32 %r805,%r1856,%r824;
	// end inline asm
	// begin inline asm
	subc.cc.u32 %r808,%r1855,%r101;
	// end inline asm
	mov.b32 	%r813, -2;
	// begin inline asm
	subc.u32 %r811,%r1854,%r813;
	// end inline asm
	// begin inline asm
	mad.hi.u32 %r814,%r1854,%r108,%r811;
	// end inline asm
	setp.lt.u32 	%p58, %r814, %r1854;
	selp.b32 	%r1863, -1, %r814, %p58;
	mov.b32 	%r845, 0;
	// begin inline asm
	mad.lo.cc.u32 %r818,%r1863,%r824,%r845;
	// end inline asm
	// begin inline asm
	madc.hi.u32 %r822,%r1863,%r824,%r845;
	// end inline asm
	// begin inline asm
	mad.lo.cc.u32 %r826,%r1863,%r101,%r822;
	// end inline asm
	// begin inline asm
	madc.hi.u32 %r830,%r1863,%r101,%r845;
	// end inline asm
	// begin inline asm
	sub.cc.u32 %r1864,%r1856,%r818;
	// end inline asm
	// begin inline asm
	subc.cc.u32 %r1865,%r1855,%r826;
	// end inline asm
	// begin inline asm
	subc.cc.u32 %r1866,%r1854,%r830;
	// end inline asm
	// begin inline asm
	addc.u32 %r843,%r845,%r845;
	// end inline asm
	setp.ne.s32 	%p59, %r843, 0;
	mov.pred 	%p141, 0;
	@%p59 bra 	$L__BB1_29;
	cvt.u32.u64 	%r848, %rd15;
	// begin inline asm
	add.cc.u32 %r1864,%r1864,%r848;
	// end inline asm
	// begin inline asm
	addc.cc.u32 %r1865,%r1865,%r101;
	// end inline asm
	mov.b32 	%r857, 0;
	// begin inline asm
	addc.cc.u32 %r1866,%r1866,%r857;
	// end inline asm
	// begin inline asm
	addc.u32 %r855,%r857,%r857;
	// end inline asm
	add.s32 	%r1863, %r1863, -1;
	setp.eq.s32 	%p141, %r855, 0;
$L__BB1_29:
	not.pred 	%p60, %p141;
	@%p60 bra 	$L__BB1_31;
	cvt.u32.u64 	%r860, %rd15;
	// begin inline asm
	add.cc.u32 %r1864,%r1864,%r860;
	// end inline asm
	// begin inline asm
	addc.cc.u32 %r1865,%r1865,%r101;
	// end inline asm
	mov.b32 	%r866, 0;
	// begin inline asm
	addc.u32 %r1866,%r1866,%r866;
	// end inline asm
	add.s32 	%r1863, %r1863, -1;
$L__BB1_31:
	mov.b32 	%r900, 0;
	// begin inline asm
	mad.lo.cc.u32 %r867,%r1863,%r900,%r900;
	// end inline asm
	// begin inline asm
	madc.hi.u32 %r871,%r1863,%r900,%r900;
	// end inline asm
	// begin inline asm
	mad.lo.cc.u32 %r875,%r1863,%r900,%r871;
	// end inline asm
	// begin inline asm
	madc.hi.u32 %r879,%r1863,%r900,%r900;
	// end inline asm
	// begin inline asm
	sub.cc.u32 %r1867,%r1858,%r867;
	// end inline asm
	// begin inline asm
	subc.cc.u32 %r1856,%r1857,%r875;
	// end inline asm
	// begin inline asm
	subc.cc.u32 %r1855,%r1864,%r879;
	// end inline asm
	// begin inline asm
	subc.cc.u32 %r1854,%r1865,%r900;
	// end inline asm
	// begin inline asm
	subc.cc.u32 %r895,%r1866,%r900;
	// end inline asm
	// begin inline asm
	subc.u32 %r898,%r900,%r900;
	// end inline asm
	setp.ne.s32 	%p61, %r898, -1;
	@%p61 bra 	$L__BB1_33;
	cvt.u32.u64 	%r909, %rd15;
	mov.b32 	%r906, 0;
	// begin inline asm
	add.cc.u32 %r1867,%r1867,%r906;
	// end inline asm
	// begin inline asm
	addc.cc.u32 %r1856,%r1856,%r906;
	// end inline asm
	// begin inline asm
	addc.cc.u32 %r1855,%r1855,%r909;
	// end inline asm
	// begin inline asm
	addc.u32 %r1854,%r1854,%r101;
	// end inline asm
$L__BB1_33:
	add.s32 	%r1853, %r1853, 32;
	setp.le.u32 	%p62, %r1853, %r100;
	mov.b32 	%r1858, 0;
	mov.u32 	%r1857, %r1867;
	@%p62 bra 	$L__BB1_27;
	setp.eq.s32 	%p63, %r100, 128;
	setp.eq.s16 	%p64, %rs12, 0;
	setp.eq.s16 	%p65, %rs13, 0;
	shf.r.wrap.b32 	%r914, %r1867, %r1856, %r99;
	shf.r.wrap.b32 	%r915, %r1856, %r1855, %r99;
	shf.r.wrap.b32 	%r916, %r1855, %r1854, %r99;
	mov.b32 	%r917, 0;
	shf.r.wrap.b32 	%r918, %r1854, %r917, %r99;
	selp.b32 	%r919, %r914, %r915, %p65;
	selp.b32 	%r920, %r915, %r916, %p65;
	selp.b32 	%r921, %r916, %r918, %p65;
	selp.b32 	%r922, %r918, 0, %p65;
	selp.b32 	%r923, %r919, %r921, %p64;
	selp.b32 	%r924, %r920, %r922, %p64;
	selp.b32 	%r925, -1, %r924, %p63;
	selp.b32 	%r926, -1, %r923, %p63;
	cvt.u64.u32 	%rd95, %r925;
	shl.b64 	%rd96, %rd95, 32;
	cvt.u64.u32 	%rd97, %r926;
	or.b64  	%rd188, %rd96, %rd97;
$L__BB1_35:
	cvt.u32.u64 	%r959, %rd15;
	mul.lo.s64 	%rd98, %rd186, %rd186;
	cvt.u32.u64 	%r967, %rd98;
	{ .reg .b32 tmp; mov.b64 {tmp, %r968}, %rd98; }
	mul.hi.u64 	%rd99, %rd186, %rd186;
	cvt.u32.u64 	%r969, %rd99;
	{ .reg .b32 tmp; mov.b64 {tmp, %r970}, %rd99; }
	shl.b32 	%r1876, %r967, %r102;
	shf.l.wrap.b32 	%r1875, %r967, %r968, %r99;
	shf.l.wrap.b32 	%r1874, %r968, %r969, %r99;
	shf.l.wrap.b32 	%r1873, %r969, %r970, %r99;
	mov.b32 	%r1871, 0;
	shf.l.wrap.b32 	%r1872, %r970, %r1871, %r99;
	mov.b32 	%r971, %f8;
	shl.b32 	%r972, %r971, 9;
	add.s32 	%r928, %r972, -512;
	mul.hi.u32 	%r973, %r928, %r959;
	cvt.u64.u32 	%rd100, %r973;
	mul.wide.u32 	%rd101, %r928, %r101;
	add.s64 	%rd102, %rd15, %rd100;
	add.s64 	%rd103, %rd102, %rd101;
	sub.s64 	%rd104, %rd14, %rd103;
	cvt.u32.u64 	%r944, %rd104;
	{ .reg .b32 tmp; mov.b64 {tmp, %r947}, %rd104; }
	setp.gt.s64 	%p66, %rd104, -1;
	selp.b32 	%r953, %r928, 0, %p66;
	shr.u64 	%rd105, %rd104, 63;
	cvt.u32.u64 	%r974, %rd105;
	xor.b32  	%r956, %r974, 1;
	mov.b32 	%r930, -2147483648;
	// begin inline asm
	mad.hi.cc.u32 %r927,%r928,%r944,%r930;
	// end inline asm
	// begin inline asm
	addc.u32 %r931,%r1871,%r1871;
	// end inline asm
	// begin inline asm
	mad.lo.cc.u32 %r934,%r928,%r947,%r927;
	// end inline asm
	// begin inline asm
	madc.hi.u32 %r938,%r928,%r947,%r931;
	// end inline asm
	// begin inline asm
	add.cc.u32 %r942,%r934,%r944;
	// end inline asm
	// begin inline asm
	addc.cc.u32 %r945,%r938,%r947;
	// end inline asm
	// begin inline asm
	addc.u32 %r948,%r1871,%r1871;
	// end inline asm
	// begin inline asm
	add.cc.u32 %r951,%r945,%r953;
	// end inline asm
	// begin inline asm
	addc.u32 %r954,%r948,%r956;
	// end inline asm
	setp.eq.s32 	%p67, %r954, 2;
	selp.b32 	%r975, -1, %r951, %p67;
	mul.hi.u32 	%r976, %r975, %r959;
	cvt.u64.u32 	%rd106, %r976;
	mul.wide.u32 	%rd107, %r975, %r101;
	add.s64 	%rd108, %rd107, %rd106;
	cvt.u32.u64 	%r958, %rd108;
	{ .reg .b32 tmp; mov.b64 {tmp, %r961}, %rd108; }
	// begin inline asm
	add.cc.u32 %r957,%r958,%r959;
	// end inline asm
	// begin inline asm
	addc.cc.u32 %r960,%r961,%r101;
	// end inline asm
	// begin inline asm
	addc.u32 %r963,%r1871,%r1871;
	// end inline asm
	setp.eq.s32 	%p68, %r963, 0;
	min.u32 	%r977, %r975, -2;
	add.s32 	%r978, %r977, 1;
	selp.b32 	%r153, %r978, %r975, %p68;
$L__BB1_36:
	.pragma "nounroll";
	cvt.u32.u64 	%r998, %rd15;
	// begin inline asm
	sub.cc.u32 %r979,%r1874,%r998;
	// end inline asm
	// begin inline asm
	subc.cc.u32 %r982,%r1873,%r101;
	// end inline asm
	mov.b32 	%r987, -2;
	// begin inline asm
	subc.u32 %r985,%r1872,%r987;
	// end inline asm
	// begin inline asm
	mad.hi.u32 %r988,%r1872,%r153,%r985;
	// end inline asm
	setp.lt.u32 	%p70, %r988, %r1872;
	selp.b32 	%r1881, -1, %r988, %p70;
	mov.b32 	%r1019, 0;
	// begin inline asm
	mad.lo.cc.u32 %r992,%r1881,%r998,%r1019;
	// end inline asm
	// begin inline asm
	madc.hi.u32 %r996,%r1881,%r998,%r1019;
	// end inline asm
	// begin inline asm
	mad.lo.cc.u32 %r1000,%r1881,%r101,%r996;
	// end inline asm
	// begin inline asm
	madc.hi.u32 %r1004,%r1881,%r101,%r1019;
	// end inline asm
	// begin inline asm
	sub.cc.u32 %r1882,%r1874,%r992;
	// end inline asm
	// begin inline asm
	subc.cc.u32 %r1883,%r1873,%r1000;
	// end inline asm
	// begin inline asm
	subc.cc.u32 %r1884,%r1872,%r1004;
	// end inline asm
	// begin inline asm
	addc.u32 %r1017,%r1019,%r1019;
	// end inline asm
	setp.ne.s32 	%p71, %r1017, 0;
	mov.pred 	%p142, 0;
	@%p71 bra 	$L__BB1_38;
	cvt.u32.u64 	%r1022, %rd15;
	// begin inline asm
	add.cc.u32 %r1882,%r1882,%r1022;
	// end inline asm
	// begin inline asm
	addc.cc.u32 %r1883,%r1883,%r101;
	// end inline asm
	mov.b32 	%r1031, 0;
	// begin inline asm
	addc.cc.u32 %r1884,%r1884,%r1031;
	// end inline asm
	// begin inline asm
	addc.u32 %r1029,%r1031,%r1031;
	// end inline asm
	add.s32 	%r1881, %r1881, -1;
	setp.eq.s32 	%p142, %r1029, 0;
$L__BB1_38:
	not.pred 	%p72, %p142;
	@%p72 bra 	$L__BB1_40;
	cvt.u32.u64 	%r1034, %rd15;
	// begin inline asm
	add.cc.u32 %r1882,%r1882,%r1034;
	// end inline asm
	// begin inline asm
	addc.cc.u32 %r1883,%r1883,%r101;
	// end inline asm
	mov.b32 	%r1040, 0;
	// begin inline asm
	addc.u32 %r1884,%r1884,%r1040;
	// end inline asm
	add.s32 	%r1881, %r1881, -1;
$L__BB1_40:
	mov.b32 	%r1074, 0;
	// begin inline asm
	mad.lo.cc.u32 %r1041,%r1881,%r1074,%r1074;
	// end inline asm
	// begin inline asm
	madc.hi.u32 %r1045,%r1881,%r1074,%r1074;
	// end inline asm
	// begin inline asm
	mad.lo.cc.u32 %r1049,%r1881,%r1074,%r1045;
	// end inline asm
	// begin inline asm
	madc.hi.u32 %r1053,%r1881,%r1074,%r1074;
	// end inline asm
	// begin inline asm
	sub.cc.u32 %r1885,%r1876,%r1041;
	// end inline asm
	// begin inline asm
	subc.cc.u32 %r1874,%r1875,%r1049;
	// end inline asm
	// begin inline asm
	subc.cc.u32 %r1873,%r1882,%r1053;
	// end inline asm
	// begin inline asm
	subc.cc.u32 %r1872,%r1883,%r1074;
	// end inline asm
	// begin inline asm
	subc.cc.u32 %r1069,%r1884,%r1074;
	// end inline asm
	// begin inline asm
	subc.u32 %r1072,%r1074,%r1074;
	// end inline asm
	setp.ne.s32 	%p73, %r1072, -1;
	@%p73 bra 	$L__BB1_42;
	cvt.u32.u64 	%r1083, %rd15;
	mov.b32 	%r1080, 0;
	// begin inline asm
	add.cc.u32 %r1885,%r1885,%r1080;
	// end inline asm
	// begin inline asm
	addc.cc.u32 %r1874,%r1874,%r1080;
	// end inline asm
	// begin inline asm
	addc.cc.u32 %r1873,%r1873,%r1083;
	// end inline asm
	// begin inline asm
	addc.u32 %r1872,%r1872,%r101;
	// end inline asm
$L__BB1_42:
	add.s32 	%r1871, %r1871, 32;
	setp.le.u32 	%p74, %r1871, %r100;
	mov.b32 	%r1876, 0;
	mov.u32 	%r1875, %r1885;
	@%p74 bra 	$L__BB1_36;
	setp.eq.s32 	%p75, %r100, 128;
	setp.eq.s16 	%p76, %rs12, 0;
	setp.eq.s16 	%p77, %rs13, 0;
	shf.r.wrap.b32 	%r1088, %r1885, %r1874, %r99;
	shf.r.wrap.b32 	%r1089, %r1874, %r1873, %r99;
	shf.r.wrap.b32 	%r1090, %r1873, %r1872, %r99;
	mov.b32 	%r1091, 0;
	shf.r.wrap.b32 	%r1092, %r1872, %r1091, %r99;
	selp.b32 	%r1093, %r1088, %r1089, %p77;
	selp.b32 	%r1094, %r1089, %r1090, %p77;
	selp.b32 	%r1095, %r1090, %r1092, %p77;
	selp.b32 	%r1096, %r1092, 0, %p77;
	selp.b32 	%r1097, %r1093, %r1095, %p76;
	selp.b32 	%r1098, %r1094, %r1096, %p76;
	selp.b32 	%r1099, -1, %r1098, %p75;
	selp.b32 	%r1100, -1, %r1097, %p75;
	cvt.u64.u32 	%rd109, %r1099;
	shl.b64 	%rd110, %rd109, 32;
	cvt.u64.u32 	%rd111, %r1100;
	or.b64  	%rd186, %rd110, %rd111;
	shr.u64 	%rd22, %rd187, 1;
	setp.gt.u64 	%p78, %rd187, 1;
	mov.u64 	%rd187, %rd22;
	@%p78 bra 	$L__BB1_25;
$L__BB1_44:
	mad.lo.s32 	%r193, %r383, %r1, %r2;
	mul.wide.u32 	%rd113, %r193, 8;
	add.s64 	%rd114, %rd1, %rd113;
	st.global.u64 	[%rd114], %rd188;
	add.s32 	%r194, %r384, -2;
	setp.eq.s32 	%p79, %r194, 0;
	mov.b64 	%rd194, 1;
	@%p79 bra 	$L__BB1_65;
	cvt.s64.s32 	%rd193, %r194;
	setp.gt.s32 	%p80, %r384, -1;
	max.s32 	%r1101, %r384, -1;
	selp.b32 	%r1102, 0, %r384, %p80;
	selp.b32 	%r1103, 96, 64, %p80;
	setp.eq.s32 	%p81, %r384, 0;
	clz.b32 	%r1104, %r1101;
	selp.b32 	%r195, 32, %r1104, %p81;
	add.s32 	%r196, %r195, %r1103;
	shf.l.wrap.b32 	%r197, %r1102, %r1101, %r195;
	and.b32  	%r198, %r195, 31;
	shl.b32 	%r1105, %r1102, %r198;
	neg.s32 	%r1106, %r197;
	cvt.u64.u32 	%rd116, %r1106;
	shl.b64 	%rd25, %rd116, 32;
	cvt.u64.u32 	%rd26, %r1105;
	mov.b32 	%r1107, 17185;
	mov.b32 	%r1108, 63;
	prmt.b32 	%r1109, %r197, %r1108, %r1107;
	mov.b32 	%f3, %r1109;
	cvt.u16.u32 	%rs14, %r196;
	and.b16  	%rs3, %rs14, 32;
	and.b16  	%rs4, %rs14, 64;
	mov.b64 	%rd194, 1;
	rcp.approx.f32 	%f10, %f3;
$L__BB1_46:
	and.b64  	%rd117, %rd193, 1;
	setp.eq.b64 	%p82, %rd117, 1;
	not.pred 	%p83, %p82;
	@%p83 bra 	$L__BB1_56;
	cvt.u32.u64 	%r1142, %rd26;
	mul.lo.s64 	%rd118, %rd194, %rd183;
	cvt.u32.u64 	%r1150, %rd118;
	{ .reg .b32 tmp; mov.b64 {tmp, %r1151}, %rd118; }
	mul.hi.u64 	%rd119, %rd194, %rd183;
	cvt.u32.u64 	%r1152, %rd119;
	{ .reg .b32 tmp; mov.b64 {tmp, %r1153}, %rd119; }
	shl.b32 	%r1894, %r1150, %r198;
	shf.l.wrap.b32 	%r1893, %r1150, %r1151, %r195;
	shf.l.wrap.b32 	%r1892, %r1151, %r1152, %r195;
	shf.l.wrap.b32 	%r1891, %r1152, %r1153, %r195;
	mov.b32 	%r1889, 0;
	shf.l.wrap.b32 	%r1890, %r1153, %r1889, %r195;
	mov.b32 	%r1154, %f10;
	shl.b32 	%r1155, %r1154, 9;
	add.s32 	%r1111, %r1155, -512;
	mul.hi.u32 	%r1156, %r1111, %r1142;
	cvt.u64.u32 	%rd120, %r1156;
	mul.wide.u32 	%rd121, %r1111, %r197;
	add.s64 	%rd122, %rd26, %rd120;
	add.s64 	%rd123, %rd122, %rd121;
	sub.s64 	%rd124, %rd25, %rd123;
	cvt.u32.u64 	%r1127, %rd124;
	{ .reg .b32 tmp; mov.b64 {tmp, %r1130}, %rd124; }
	setp.gt.s64 	%p84, %rd124, -1;
	selp.b32 	%r1136, %r1111, 0, %p84;
	shr.u64 	%rd125, %rd124, 63;
	cvt.u32.u64 	%r1157, %rd125;
	xor.b32  	%r1139, %r1157, 1;
	mov.b32 	%r1113, -2147483648;
	// begin inline asm
	mad.hi.cc.u32 %r1110,%r1111,%r1127,%r1113;
	// end inline asm
	// begin inline asm
	addc.u32 %r1114,%r1889,%r1889;
	// end inline asm
	// begin inline asm
	mad.lo.cc.u32 %r1117,%r1111,%r1130,%r1110;
	// end inline asm
	// begin inline asm
	madc.hi.u32 %r1121,%r1111,%r1130,%r1114;
	// end inline asm
	// begin inline asm
	add.cc.u32 %r1125,%r1117,%r1127;
	// end inline asm
	// begin inline asm
	addc.cc.u32 %r1128,%r1121,%r1130;
	// end inline asm
	// begin inline asm
	addc.u32 %r1131,%r1889,%r1889;
	// end inline asm
	// begin inline asm
	add.cc.u32 %r1134,%r1128,%r1136;
	// end inline asm
	// begin inline asm
	addc.u32 %r1137,%r1131,%r1139;
	// end inline asm
	setp.eq.s32 	%p85, %r1137, 2;
	selp.b32 	%r1158, -1, %r1134, %p85;
	mul.hi.u32 	%r1159, %r1158, %r1142;
	cvt.u64.u32 	%rd126, %r1159;
	mul.wide.u32 	%rd127, %r1158, %r197;
	add.s64 	%rd128, %rd127, %rd126;
	cvt.u32.u64 	%r1141, %rd128;
	{ .reg .b32 tmp; mov.b64 {tmp, %r1144}, %rd128; }
	// begin inline asm
	add.cc.u32 %r1140,%r1141,%r1142;
	// end inline asm
	// begin inline asm
	addc.cc.u32 %r1143,%r1144,%r197;
	// end inline asm
	// begin inline asm
	addc.u32 %r1146,%r1889,%r1889;
	// end inline asm
	setp.eq.s32 	%p86, %r1146, 0;
	min.u32 	%r1160, %r1158, -2;
	add.s32 	%r1161, %r1160, 1;
	selp.b32 	%r208, %r1161, %r1158, %p86;
$L__BB1_48:
	.pragma "nounroll";
	// begin inline asm
	sub.cc.u32 %r1162,%r1892,%r1142;
	// end inline asm
	// begin inline asm
	subc.cc.u32 %r1165,%r1891,%r197;
	// end inline asm
	mov.b32 	%r1170, -2;
	// begin inline asm
	subc.u32 %r1168,%r1890,%r1170;
	// end inline asm
	// begin inline asm
	mad.hi.u32 %r1171,%r1890,%r208,%r1168;
	// end inline asm
	setp.lt.u32 	%p88, %r1171, %r1890;
	selp.b32 	%r1899, -1, %r1171, %p88;
	mov.b32 	%r1202, 0;
	// begin inline asm
	mad.lo.cc.u32 %r1175,%r1899,%r1142,%r1202;
	// end inline asm
	// begin inline asm
	madc.hi.u32 %r1179,%r1899,%r1142,%r1202;
	// end inline asm
	// begin inline asm
	mad.lo.cc.u32 %r1183,%r1899,%r197,%r1179;
	// end inline asm
	// begin inline asm
	madc.hi.u32 %r1187,%r1899,%r197,%r1202;
	// end inline asm
	// begin inline asm
	sub.cc.u32 %r1900,%r1892,%r1175;
	// end inline asm
	// begin inline asm
	subc.cc.u32 %r1901,%r1891,%r1183;
	// end inline asm
	// begin inline asm
	subc.cc.u32 %r1902,%r1890,%r1187;
	// end inline asm
	// begin inline asm
	addc.u32 %r1200,%r1202,%r1202;
	// end inline asm
	setp.ne.s32 	%p89, %r1200, 0;
	mov.pred 	%p143, 0;
	@%p89 bra 	$L__BB1_50;
	// begin inline asm
	add.cc.u32 %r1900,%r1900,%r1142;
	// end inline asm
	// begin inline asm
	addc.cc.u32 %r1901,%r1901,%r197;
	// end inline asm
	mov.b32 	%r1214, 0;
	// begin inline asm
	addc.cc.u32 %r1902,%r1902,%r1214;
	// end inline asm
	// begin inline asm
	addc.u32 %r1212,%r1214,%r1214;
	// end inline asm
	add.s32 	%r1899, %r1899, -1;
	setp.eq.s32 	%p143, %r1212, 0;
$L__BB1_50:
	not.pred 	%p90, %p143;
	@%p90 bra 	$L__BB1_52;
	// begin inline asm
	add.cc.u32 %r1900,%r1900,%r1142;
	// end inline asm
	// begin inline asm
	addc.cc.u32 %r1901,%r1901,%r197;
	// end inline asm
	mov.b32 	%r1223, 0;
	// begin inline asm
	addc.u32 %r1902,%r1902,%r1223;
	// end inline asm
	add.s32 	%r1899, %r1899, -1;
$L__BB1_52:
	mov.b32 	%r1257, 0;
	// begin inline asm
	mad.lo.cc.u32 %r1224,%r1899,%r1257,%r1257;
	// end inline asm
	// begin inline asm
	madc.hi.u32 %r1228,%r1899,%r1257,%r1257;
	// end inline asm
	// begin inline asm
	mad.lo.cc.u32 %r1232,%r1899,%r1257,%r1228;
	// end inline asm
	// begin inline asm
	madc.hi.u32 %r1236,%r1899,%r1257,%r1257;
	// end inline asm
	// begin inline asm
	sub.cc.u32 %r1903,%r1894,%r1224;
	// end inline asm
	// begin inline asm
	subc.cc.u32 %r1892,%r1893,%r1232;
	// end inline asm
	// begin inline asm
	subc.cc.u32 %r1891,%r1900,%r1236;
	// end inline asm
	// begin inline asm
	subc.cc.u32 %r1890,%r1901,%r1257;
	// end inline asm
	// begin inline asm
	subc.cc.u32 %r1252,%r1902,%r1257;
	// end inline asm
	// begin inline asm
	subc.u32 %r1255,%r1257,%r1257;
	// end inline asm
	setp.ne.s32 	%p91, %r1255, -1;
	@%p91 bra 	$L__BB1_54;
	mov.b32 	%r1263, 0;
	// begin inline asm
	add.cc.u32 %r1903,%r1903,%r1263;
	// end inline asm
	// begin inline asm
	addc.cc.u32 %r1892,%r1892,%r1263;
	// end inline asm
	// begin inline asm
	addc.cc.u32 %r1891,%r1891,%r1142;
	// end inline asm
	// begin inline asm
	addc.u32 %r1890,%r1890,%r197;
	// end inline asm
$L__BB1_54:
	add.s32 	%r1889, %r1889, 32;
	setp.le.u32 	%p92, %r1889, %r196;
	mov.b32 	%r1894, 0;
	mov.u32 	%r1893, %r1903;
	@%p92 bra 	$L__BB1_48;
	setp.eq.s32 	%p93, %r196, 128;
	setp.eq.s16 	%p94, %rs4, 0;
	setp.eq.s16 	%p95, %rs3, 0;
	shf.r.wrap.b32 	%r1271, %r1903, %r1892, %r195;
	shf.r.wrap.b32 	%r1272, %r1892, %r1891, %r195;
	shf.r.wrap.b32 	%r1273, %r1891, %r1890, %r195;
	mov.b32 	%r1274, 0;
	shf.r.wrap.b32 	%r1275, %r1890, %r1274, %r195;
	selp.b32 	%r1276, %r1271, %r1272, %p95;
	selp.b32 	%r1277, %r1272, %r1273, %p95;
	selp.b32 	%r1278, %r1273, %r1275, %p95;
	selp.b32 	%r1279, %r1275, 0, %p95;
	selp.b32 	%r1280, %r1276, %r1278, %p94;
	selp.b32 	%r1281, %r1277, %r1279, %p94;
	selp.b32 	%r1282, -1, %r1281, %p93;
	selp.b32 	%r1283, -1, %r1280, %p93;
	cvt.u64.u32 	%rd129, %r1282;
	shl.b64 	%rd130, %rd129, 32;
	cvt.u64.u32 	%rd131, %r1283;
	or.b64  	%rd194, %rd130, %rd131;
$L__BB1_56:
	cvt.u32.u64 	%r1316, %rd26;
	mul.lo.s64 	%rd132, %rd183, %rd183;
	cvt.u32.u64 	%r1324, %rd132;
	{ .reg .b32 tmp; mov.b64 {tmp, %r1325}, %rd132; }
	mul.hi.u64 	%rd133, %rd183, %rd183;
	cvt.u32.u64 	%r1326, %rd133;
	{ .reg .b32 tmp; mov.b64 {tmp, %r1327}, %rd133; }
	shl.b32 	%r1912, %r1324, %r198;
	shf.l.wrap.b32 	%r1911, %r1324, %r1325, %r195;
	shf.l.wrap.b32 	%r1910, %r1325, %r1326, %r195;
	shf.l.wrap.b32 	%r1909, %r1326, %r1327, %r195;
	mov.b32 	%r1907, 0;
	shf.l.wrap.b32 	%r1908, %r1327, %r1907, %r195;
	mov.b32 	%r1328, %f10;
	shl.b32 	%r1329, %r1328, 9;
	add.s32 	%r1285, %r1329, -512;
	mul.hi.u32 	%r1330, %r1285, %r1316;
	cvt.u64.u32 	%rd134, %r1330;
	mul.wide.u32 	%rd135, %r1285, %r197;
	add.s64 	%rd136, %rd26, %rd134;
	add.s64 	%rd137, %rd136, %rd135;
	sub.s64 	%rd138, %rd25, %rd137;
	cvt.u32.u64 	%r1301, %rd138;
	{ .reg .b32 tmp; mov.b64 {tmp, %r1304}, %rd138; }
	setp.gt.s64 	%p96, %rd138, -1;
	selp.b32 	%r1310, %r1285, 0, %p96;
	shr.u64 	%rd139, %rd138, 63;
	cvt.u32.u64 	%r1331, %rd139;
	xor.b32  	%r1313, %r1331, 1;
	mov.b32 	%r1287, -2147483648;
	// begin inline asm
	mad.hi.cc.u32 %r1284,%r1285,%r1301,%r1287;
	// end inline asm
	// begin inline asm
	addc.u32 %r1288,%r1907,%r1907;
	// end inline asm
	// begin inline asm
	mad.lo.cc.u32 %r1291,%r1285,%r1304,%r1284;
	// end inline asm
	// begin inline asm
	madc.hi.u32 %r1295,%r1285,%r1304,%r1288;
	// end inline asm
	// begin inline asm
	add.cc.u32 %r1299,%r1291,%r1301;
	// end inline asm
	// begin inline asm
	addc.cc.u32 %r1302,%r1295,%r1304;
	// end inline asm
	// begin inline asm
	addc.u32 %r1305,%r1907,%r1907;
	// end inline asm
	// begin inline asm
	add.cc.u32 %r1308,%r1302,%r1310;
	// end inline asm
	// begin inline asm
	addc.u32 %r1311,%r1305,%r1313;
	// end inline asm
	setp.eq.s32 	%p97, %r1311, 2;
	selp.b32 	%r1332, -1, %r1308, %p97;
	mul.hi.u32 	%r1333, %r1332, %r1316;
	cvt.u64.u32 	%rd140, %r1333;
	mul.wide.u32 	%rd141, %r1332, %r197;
	add.s64 	%rd142, %rd141, %rd140;
	cvt.u32.u64 	%r1315, %rd142;
	{ .reg .b32 tmp; mov.b64 {tmp, %r1318}, %rd142; }
	// begin inline asm
	add.cc.u32 %r1314,%r1315,%r1316;
	// end inline asm
	// begin inline asm
	addc.cc.u32 %r1317,%r1318,%r197;
	// end inline asm
	// begin inline asm
	addc.u32 %r1320,%r1907,%r1907;
	// end inline asm
	setp.eq.s32 	%p98, %r1320, 0;
	min.u32 	%r1334, %r1332, -2;
	add.s32 	%r1335, %r1334, 1;
	selp.b32 	%r253, %r1335, %r1332, %p98;
$L__BB1_57:
	.pragma "nounroll";
	// begin inline asm
	sub.cc.u32 %r1336,%r1910,%r1316;
	// end inline asm
	// begin inline asm
	subc.cc.u32 %r1339,%r1909,%r197;
	// end inline asm
	mov.b32 	%r1344, -2;
	// begin inline asm
	subc.u32 %r1342,%r1908,%r1344;
	// end inline asm
	// begin inline asm
	mad.hi.u32 %r1345,%r1908,%r253,%r1342;
	// end inline asm
	setp.lt.u32 	%p100, %r1345, %r1908;
	selp.b32 	%r1917, -1, %r1345, %p100;
	mov.b32 	%r1376, 0;
	// begin inline asm
	mad.lo.cc.u32 %r1349,%r1917,%r1316,%r1376;
	// end inline asm
	// begin inline asm
	madc.hi.u32 %r1353,%r1917,%r1316,%r1376;
	// end inline asm
	// begin inline asm
	mad.lo.cc.u32 %r1357,%r1917,%r197,%r1353;
	// end inline asm
	// begin inline asm
	madc.hi.u32 %r1361,%r1917,%r197,%r1376;
	// end inline asm
	// begin inline asm
	sub.cc.u32 %r1918,%r1910,%r1349;
	// end inline asm
	// begin inline asm
	subc.cc.u32 %r1919,%r1909,%r1357;
	// end inline asm
	// begin inline asm
	subc.cc.u32 %r1920,%r1908,%r1361;
	// end inline asm
	// begin inline asm
	addc.u32 %r1374,%r1376,%r1376;
	// end inline asm
	setp.ne.s32 	%p101, %r1374, 0;
	mov.pred 	%p144, 0;
	@%p101 bra 	$L__BB1_59;
	// begin inline asm
	add.cc.u32 %r1918,%r1918,%r1316;
	// end inline asm
	// begin inline asm
	addc.cc.u32 %r1919,%r1919,%r197;
	// end inline asm
	mov.b32 	%r1388, 0;
	// begin inline asm
	addc.cc.u32 %r1920,%r1920,%r1388;
	// end inline asm
	// begin inline asm
	addc.u32 %r1386,%r1388,%r1388;
	// end inline asm
	add.s32 	%r1917, %r1917, -1;
	setp.eq.s32 	%p144, %r1386, 0;
$L__BB1_59:
	not.pred 	%p102, %p144;
	@%p102 bra 	$L__BB1_61;
	// begin inline asm
	add.cc.u32 %r1918,%r1918,%r1316;
	// end inline asm
	// begin inline asm
	addc.cc.u32 %r1919,%r1919,%r197;
	// end inline asm
	mov.b32 	%r1397, 0;
	// begin inline asm
	addc.u32 %r1920,%r1920,%r1397;
	// end inline asm
	add.s32 	%r1917, %r1917, -1;
$L__BB1_61:
	mov.b32 	%r1431, 0;
	// begin inline asm
	mad.lo.cc.u32 %r1398,%r1917,%r1431,%r1431;
	// end inline asm
	// begin inline asm
	madc.hi.u32 %r1402,%r1917,%r1431,%r1431;
	// end inline asm
	// begin inline asm
	mad.lo.cc.u32 %r1406,%r1917,%r1431,%r1402;
	// end inline asm
	// begin inline asm
	madc.hi.u32 %r1410,%r1917,%r1431,%r1431;
	// end inline asm
	// begin inline asm
	sub.cc.u32 %r1921,%r1912,%r1398;
	// end inline asm
	// begin inline asm
	subc.cc.u32 %r1910,%r1911,%r1406;
	// end inline asm
	// begin inline asm
	subc.cc.u32 %r1909,%r1918,%r1410;
	// end inline asm
	// begin inline asm
	subc.cc.u32 %r1908,%r1919,%r1431;
	// end inline asm
	// begin inline asm
	subc.cc.u32 %r1426,%r1920,%r1431;
	// end inline asm
	// begin inline asm
	subc.u32 %r1429,%r1431,%r1431;
	// end inline asm
	setp.ne.s32 	%p103, %r1429, -1;
	@%p103 bra 	$L__BB1_63;
	mov.b32 	%r1437, 0;
	// begin inline asm
	add.cc.u32 %r1921,%r1921,%r1437;
	// end inline asm
	// begin inline asm
	addc.cc.u32 %r1910,%r1910,%r1437;
	// end inline asm
	// begin inline asm
	addc.cc.u32 %r1909,%r1909,%r1316;
	// end inline asm
	// begin inline asm
	addc.u32 %r1908,%r1908,%r197;
	// end inline asm
$L__BB1_63:
	add.s32 	%r1907, %r1907, 32;
	setp.le.u32 	%p104, %r1907, %r196;
	mov.b32 	%r1912, 0;
	mov.u32 	%r1911, %r1921;
	@%p104 bra 	$L__BB1_57;
	setp.eq.s32 	%p105, %r196, 128;
	setp.eq.s16 	%p106, %rs4, 0;
	setp.eq.s16 	%p107, %rs3, 0;
	shf.r.wrap.b32 	%r1445, %r1921, %r1910, %r195;
	shf.r.wrap.b32 	%r1446, %r1910, %r1909, %r195;
	shf.r.wrap.b32 	%r1447, %r1909, %r1908, %r195;
	mov.b32 	%r1448, 0;
	shf.r.wrap.b32 	%r1449, %r1908, %r1448, %r195;
	selp.b32 	%r1450, %r1445, %r1446, %p107;
	selp.b32 	%r1451, %r1446, %r1447, %p107;
	selp.b32 	%r1452, %r1447, %r1449, %p107;
	selp.b32 	%r1453, %r1449, 0, %p107;
	selp.b32 	%r1454, %r1450, %r1452, %p106;
	selp.b32 	%r1455, %r1451, %r1453, %p106;
	selp.b32 	%r1456, -1, %r1455, %p105;
	selp.b32 	%r1457, -1, %r1454, %p105;
	cvt.u64.u32 	%rd143, %r1456;
	shl.b64 	%rd144, %rd143, 32;
	cvt.u64.u32 	%rd145, %r1457;
	or.b64  	%rd183, %rd144, %rd145;
	shr.u64 	%rd37, %rd193, 1;
	setp.lt.u64 	%p108, %rd193, 2;
	mov.u64 	%rd193, %rd37;
	@%p108 bra 	$L__BB1_65;
	bra.uni 	$L__BB1_46;
$L__BB1_65:
	setp.eq.s32 	%p109, %r2, 0;
	mov.b64 	%rd198, 1;
	@%p109 bra 	$L__BB1_86;
	mov.u32 	%r1458, %tid.x;
	cvt.u64.u32 	%rd197, %r1458;
	setp.gt.s32 	%p110, %r384, -1;
	max.s32 	%r1459, %r384, -1;
	selp.b32 	%r1460, 0, %r384, %p110;
	selp.b32 	%r1461, 96, 64, %p110;
	setp.eq.s32 	%p111, %r384, 0;
	clz.b32 	%r1462, %r1459;
	selp.b32 	%r199, 32, %r1462, %p111;
	add.s32 	%r200, %r199, %r1461;
	shf.l.wrap.b32 	%r201, %r1460, %r1459, %r199;
	and.b32  	%r202, %r199, 31;
	shl.b32 	%r1463, %r1460, %r202;
	neg.s32 	%r1464, %r201;
	cvt.u64.u32 	%rd148, %r1464;
	shl.b64 	%rd29, %rd148, 32;
	cvt.u64.u32 	%rd30, %r1463;
	mov.b32 	%r1465, 17185;
	mov.b32 	%r1466, 63;
	prmt.b32 	%r1467, %r201, %r1466, %r1465;
	mov.b32 	%f4, %r1467;
	cvt.u16.u32 	%rs15, %r200;
	and.b16  	%rs5, %rs15, 32;
	and.b16  	%rs6, %rs15, 64;
	mov.b64 	%rd198, 1;
	rcp.approx.f32 	%f12, %f4;
$L__BB1_67:
	and.b64  	%rd149, %rd197, 1;
	setp.eq.b64 	%p112, %rd149, 1;
	not.pred 	%p113, %p112;
	@%p113 bra 	$L__BB1_77;
	cvt.u32.u64 	%r1500, %rd30;
	mul.lo.s64 	%rd150, %rd198, %rd194;
	cvt.u32.u64 	%r1508, %rd150;
	{ .reg .b32 tmp; mov.b64 {tmp, %r1509}, %rd150; }
	mul.hi.u64 	%rd151, %rd198, %rd194;
	cvt.u32.u64 	%r1510, %rd151;
	{ .reg .b32 tmp; mov.b64 {tmp, %r1511}, %rd151; }
	shl.b32 	%r1930, %r1508, %r202;
	shf.l.wrap.b32 	%r1929, %r1508, %r1509, %r199;
	shf.l.wrap.b32 	%r1928, %r1509, %r1510, %r199;
	shf.l.wrap.b32 	%r1927, %r1510, %r1511, %r199;
	mov.b32 	%r1925, 0;
	shf.l.wrap.b32 	%r1926, %r1511, %r1925, %r199;
	mov.b32 	%r1512, %f12;
	shl.b32 	%r1513, %r1512, 9;
	add.s32 	%r1469, %r1513, -512;
	mul.hi.u32 	%r1514, %r1469, %r1500;
	cvt.u64.u32 	%rd152, %r1514;
	mul.wide.u32 	%rd153, %r1469, %r201;
	add.s64 	%rd154, %rd30, %rd152;
	add.s64 	%rd155, %rd154, %rd153;
	sub.s64 	%rd156, %rd29, %rd155;
	cvt.u32.u64 	%r1485, %rd156;
	{ .reg .b32 tmp; mov.b64 {tmp, %r1488}, %rd156; }
	setp.gt.s64 	%p114, %rd156, -1;
	selp.b32 	%r1494, %r1469, 0, %p114;
	shr.u64 	%rd157, %rd156, 63;
	cvt.u32.u64 	%r1515, %rd157;
	xor.b32  	%r1497, %r1515, 1;
	mov.b32 	%r1471, -2147483648;
	// begin inline asm
	mad.hi.cc.u32 %r1468,%r1469,%r1485,%r1471;
	// end inline asm
	// begin inline asm
	addc.u32 %r1472,%r1925,%r1925;
	// end inline asm
	// begin inline asm
	mad.lo.cc.u32 %r1475,%r1469,%r1488,%r1468;
	// end inline asm
	// begin inline asm
	madc.hi.u32 %r1479,%r1469,%r1488,%r1472;
	// end inline asm
	// begin inline asm
	add.cc.u32 %r1483,%r1475,%r1485;
	// end inline asm
	// begin inline asm
	addc.cc.u32 %r1486,%r1479,%r1488;
	// end inline asm
	// begin inline asm
	addc.u32 %r1489,%r1925,%r1925;
	// end inline asm
	// begin inline asm
	add.cc.u32 %r1492,%r1486,%r1494;
	// end inline asm
	// begin inline asm
	addc.u32 %r1495,%r1489,%r1497;
	// end inline asm
	setp.eq.s32 	%p115, %r1495, 2;
	selp.b32 	%r1516, -1, %r1492, %p115;
	mul.hi.u32 	%r1517, %r1516, %r1500;
	cvt.u64.u32 	%rd158, %r1517;
	mul.wide.u32 	%rd159, %r1516, %r201;
	add.s64 	%rd160, %rd159, %rd158;
	cvt.u32.u64 	%r1499, %rd160;
	{ .reg .b32 tmp; mov.b64 {tmp, %r1502}, %rd160; }
	// begin inline asm
	add.cc.u32 %r1498,%r1499,%r1500;
	// end inline asm
	// begin inline asm
	addc.cc.u32 %r1501,%r1502,%r201;
	// end inline asm
	// begin inline asm
	addc.u32 %r1504,%r1925,%r1925;
	// end inline asm
	setp.eq.s32 	%p116, %r1504, 0;
	min.u32 	%r1518, %r1516, -2;
	add.s32 	%r1519, %r1518, 1;
	selp.b32 	%r298, %r1519, %r1516, %p116;
$L__BB1_69:
	.pragma "nounroll";
	// begin inline asm
	sub.cc.u32 %r1520,%r1928,%r1500;
	// end inline asm
	// begin inline asm
	subc.cc.u32 %r1523,%r1927,%r201;
	// end inline asm
	mov.b32 	%r1528, -2;
	// begin inline asm
	subc.u32 %r1526,%r1926,%r1528;
	// end inline asm
	// begin inline asm
	mad.hi.u32 %r1529,%r1926,%r298,%r1526;
	// end inline asm
	setp.lt.u32 	%p118, %r1529, %r1926;
	selp.b32 	%r1935, -1, %r1529, %p118;
	mov.b32 	%r1560, 0;
	// begin inline asm
	mad.lo.cc.u32 %r1533,%r1935,%r1500,%r1560;
	// end inline asm
	// begin inline asm
	madc.hi.u32 %r1537,%r1935,%r1500,%r1560;
	// end inline asm
	// begin inline asm
	mad.lo.cc.u32 %r1541,%r1935,%r201,%r1537;
	// end inline asm
	// begin inline asm
	madc.hi.u32 %r1545,%r1935,%r201,%r1560;
	// end inline asm
	// begin inline asm
	sub.cc.u32 %r1936,%r1928,%r1533;
	// end inline asm
	// begin inline asm
	subc.cc.u32 %r1937,%r1927,%r1541;
	// end inline asm
	// begin inline asm
	subc.cc.u32 %r1938,%r1926,%r1545;
	// end inline asm
	// begin inline asm
	addc.u32 %r1558,%r1560,%r1560;
	// end inline asm
	setp.ne.s32 	%p119, %r1558, 0;
	mov.pred 	%p145, 0;
	@%p119 bra 	$L__BB1_71;
	// begin inline asm
	add.cc.u32 %r1936,%r1936,%r1500;
	// end inline asm
	// begin inline asm
	addc.cc.u32 %r1937,%r1937,%r201;
	// end inline asm
	mov.b32 	%r1572, 0;
	// begin inline asm
	addc.cc.u32 %r1938,%r1938,%r1572;
	// end inline asm
	// begin inline asm
	addc.u32 %r1570,%r1572,%r1572;
	// end inline asm
	add.s32 	%r1935, %r1935, -1;
	setp.eq.s32 	%p145, %r1570, 0;
$L__BB1_71:
	not.pred 	%p120, %p145;
	@%p120 bra 	$L__BB1_73;
	// begin inline asm
	add.cc.u32 %r1936,%r1936,%r1500;
	// end inline asm
	// begin inline asm
	addc.cc.u32 %r1937,%r1937,%r201;
	// end inline asm
	mov.b32 	%r1581, 0;
	// begin inline asm
	addc.u32 %r1938,%r1938,%r1581;
	// end inline asm
	add.s32 	%r1935, %r1935, -1;
$L__BB1_73:
	mov.b32 	%r1615, 0;
	// begin inline asm
	mad.lo.cc.u32 %r1582,%r1935,%r1615,%r1615;
	// end inline asm
	// begin inline asm
	madc.hi.u32 %r1586,%r1935,%r1615,%r1615;
	// end inline asm
	// begin inline asm
	mad.lo.cc.u32 %r1590,%r1935,%r1615,%r1586;
	// end inline asm
	// begin inline asm
	madc.hi.u32 %r1594,%r1935,%r1615,%r1615;
	// end inline asm
	// begin inline asm
	sub.cc.u32 %r1939,%r1930,%r1582;
	// end inline asm
	// begin inline asm
	subc.cc.u32 %r1928,%r1929,%r1590;
	// end inline asm
	// begin inline asm
	subc.cc.u32 %r1927,%r1936,%r1594;
	// end inline asm
	// begin inline asm
	subc.cc.u32 %r1926,%r1937,%r1615;
	// end inline asm
	// begin inline asm
	subc.cc.u32 %r1610,%r1938,%r1615;
	// end inline asm
	// begin inline asm
	subc.u32 %r1613,%r1615,%r1615;
	// end inline asm
	setp.ne.s32 	%p121, %r1613, -1;
	@%p121 bra 	$L__BB1_75;
	mov.b32 	%r1621, 0;
	// begin inline asm
	add.cc.u32 %r1939,%r1939,%r1621;
	// end inline asm
	// begin inline asm
	addc.cc.u32 %r1928,%r1928,%r1621;
	// end inline asm
	// begin inline asm
	addc.cc.u32 %r1927,%r1927,%r1500;
	// end inline asm
	// begin inline asm
	addc.u32 %r1926,%r1926,%r201;
	// end inline asm
$L__BB1_75:
	add.s32 	%r1925, %r1925, 32;
	setp.le.u32 	%p122, %r1925, %r200;
	mov.b32 	%r1930, 0;
	mov.u32 	%r1929, %r1939;
	@%p122 bra 	$L__BB1_69;
	setp.eq.s32 	%p123, %r200, 128;
	setp.eq.s16 	%p124, %rs6, 0;
	setp.eq.s16 	%p125, %rs5, 0;
	shf.r.wrap.b32 	%r1629, %r1939, %r1928, %r199;
	shf.r.wrap.b32 	%r1630, %r1928, %r1927, %r199;
	shf.r.wrap.b32 	%r1631, %r1927, %r1926, %r199;
	mov.b32 	%r1632, 0;
	shf.r.wrap.b32 	%r1633, %r1926, %r1632, %r199;
	selp.b32 	%r1634, %r1629, %r1630, %p125;
	selp.b32 	%r1635, %r1630, %r1631, %p125;
	selp.b32 	%r1636, %r1631, %r1633, %p125;
	selp.b32 	%r1637, %r1633, 0, %p125;
	selp.b32 	%r1638, %r1634, %r1636, %p124;
	selp.b32 	%r1639, %r1635, %r1637, %p124;
	selp.b32 	%r1640, -1, %r1639, %p123;
	selp.b32 	%r1641, -1, %r1638, %p123;
	cvt.u64.u32 	%rd161, %r1640;
	shl.b64 	%rd162, %rd161, 32;
	cvt.u64.u32 	%rd163, %r1641;
	or.b64  	%rd198, %rd162, %rd163;
$L__BB1_77:
	cvt.u32.u64 	%r1674, %rd30;
	mul.lo.s64 	%rd164, %rd194, %rd194;
	cvt.u32.u64 	%r1682, %rd164;
	{ .reg .b32 tmp; mov.b64 {tmp, %r1683}, %rd164; }
	mul.hi.u64 	%rd165, %rd194, %rd194;
	cvt.u32.u64 	%r1684, %rd165;
	{ .reg .b32 tmp; mov.b64 {tmp, %r1685}, %rd165; }
	shl.b32 	%r1948, %r1682, %r202;
	shf.l.wrap.b32 	%r1947, %r1682, %r1683, %r199;
	shf.l.wrap.b32 	%r1946, %r1683, %r1684, %r199;
	shf.l.wrap.b32 	%r1945, %r1684, %r1685, %r199;
	mov.b32 	%r1943, 0;
	shf.l.wrap.b32 	%r1944, %r1685, %r1943, %r199;
	mov.b32 	%r1686, %f12;
	shl.b32 	%r1687, %r1686, 9;
	add.s32 	%r1643, %r1687, -512;
	mul.hi.u32 	%r1688, %r1643, %r1674;
	cvt.u64.u32 	%rd166, %r1688;
	mul.wide.u32 	%rd167, %r1643, %r201;
	add.s64 	%rd168, %rd30, %rd166;
	add.s64 	%rd169, %rd168, %rd167;
	sub.s64 	%rd170, %rd29, %rd169;
	cvt.u32.u64 	%r1659, %rd170;
	{ .reg .b32 tmp; mov.b64 {tmp, %r1662}, %rd170; }
	setp.gt.s64 	%p126, %rd170, -1;
	selp.b32 	%r1668, %r1643, 0, %p126;
	shr.u64 	%rd171, %rd170, 63;
	cvt.u32.u64 	%r1689, %rd171;
	xor.b32  	%r1671, %r1689, 1;
	mov.b32 	%r1645, -2147483648;
	// begin inline asm
	mad.hi.cc.u32 %r1642,%r1643,%r1659,%r1645;
	// end inline asm
	// begin inline asm
	addc.u32 %r1646,%r1943,%r1943;
	// end inline asm
	// begin inline asm
	mad.lo.cc.u32 %r1649,%r1643,%r1662,%r1642;
	// end inline asm
	// begin inline asm
	madc.hi.u32 %r1653,%r1643,%r1662,%r1646;
	// end inline asm
	// begin inline asm
	add.cc.u32 %r1657,%r1649,%r1659;
	// end inline asm
	// begin inline asm
	addc.cc.u32 %r1660,%r1653,%r1662;
	// end inline asm
	// begin inline asm
	addc.u32 %r1663,%r1943,%r1943;
	// end inline asm
	// begin inline asm
	add.cc.u32 %r1666,%r1660,%r1668;
	// end inline asm
	// begin inline asm
	addc.u32 %r1669,%r1663,%r1671;
	// end inline asm
	setp.eq.s32 	%p127, %r1669, 2;
	selp.b32 	%r1690, -1, %r1666, %p127;
	mul.hi.u32 	%r1691, %r1690, %r1674;
	cvt.u64.u32 	%rd172, %r1691;
	mul.wide.u32 	%rd173, %r1690, %r201;
	add.s64 	%rd174, %rd173, %rd172;
	cvt.u32.u64 	%r1673, %rd174;
	{ .reg .b32 tmp; mov.b64 {tmp, %r1676}, %rd174; }
	// begin inline asm
	add.cc.u32 %r1672,%r1673,%r1674;
	// end inline asm
	// begin inline asm
	addc.cc.u32 %r1675,%r1676,%r201;
	// end inline asm
	// begin inline asm
	addc.u32 %r1678,%r1943,%r1943;
	// end inline asm
	setp.eq.s32 	%p128, %r1678, 0;
	min.u32 	%r1692, %r1690, -2;
	add.s32 	%r1693, %r1692, 1;
	selp.b32 	%r343, %r1693, %r1690, %p128;
$L__BB1_78:
	.pragma "nounroll";
	// begin inline asm
	sub.cc.u32 %r1694,%r1946,%r1674;
	// end inline asm
	// begin inline asm
	subc.cc.u32 %r1697,%r1945,%r201;
	// end inline asm
	mov.b32 	%r1702, -2;
	// begin inline asm
	subc.u32 %r1700,%r1944,%r1702;
	// end inline asm
	// begin inline asm
	mad.hi.u32 %r1703,%r1944,%r343,%r1700;
	// end inline asm
	setp.lt.u32 	%p130, %r1703, %r1944;
	selp.b32 	%r1953, -1, %r1703, %p130;
	mov.b32 	%r1734, 0;
	// begin inline asm
	mad.lo.cc.u32 %r1707,%r1953,%r1674,%r1734;
	// end inline asm
	// begin inline asm
	madc.hi.u32 %r1711,%r1953,%r1674,%r1734;
	// end inline asm
	// begin inline asm
	mad.lo.cc.u32 %r1715,%r1953,%r201,%r1711;
	// end inline asm
	// begin inline asm
	madc.hi.u32 %r1719,%r1953,%r201,%r1734;
	// end inline asm
	// begin inline asm
	sub.cc.u32 %r1954,%r1946,%r1707;
	// end inline asm
	// begin inline asm
	subc.cc.u32 %r1955,%r1945,%r1715;
	// end inline asm
	// begin inline asm
	subc.cc.u32 %r1956,%r1944,%r1719;
	// end inline asm
	// begin inline asm
	addc.u32 %r1732,%r1734,%r1734;
	// end inline asm
	setp.ne.s32 	%p131, %r1732, 0;
	mov.pred 	%p146, 0;
	@%p131 bra 	$L__BB1_80;
	// begin inline asm
	add.cc.u32 %r1954,%r1954,%r1674;
	// end inline asm
	// begin inline asm
	addc.cc.u32 %r1955,%r1955,%r201;
	// end inline asm
	mov.b32 	%r1746, 0;
	// begin inline asm
	addc.cc.u32 %r1956,%r1956,%r1746;
	// end inline asm
	// begin inline asm
	addc.u32 %r1744,%r1746,%r1746;
	// end inline asm
	add.s32 	%r1953, %r1953, -1;
	setp.eq.s32 	%p146, %r1744, 0;
$L__BB1_80:
	not.pred 	%p132, %p146;
	@%p132 bra 	$L__BB1_82;
	// begin inline asm
	add.cc.u32 %r1954,%r1954,%r1674;
	// end inline asm
	// begin inline asm
	addc.cc.u32 %r1955,%r1955,%r201;
	// end inline asm
	mov.b32 	%r1755, 0;
	// begin inline asm
	addc.u32 %r1956,%r1956,%r1755;
	// end inline asm
	add.s32 	%r1953, %r1953, -1;
$L__BB1_82:
	mov.b32 	%r1789, 0;
	// begin inline asm
	mad.lo.cc.u32 %r1756,%r1953,%r1789,%r1789;
	// end inline asm
	// begin inline asm
	madc.hi.u32 %r1760,%r1953,%r1789,%r1789;
	// end inline asm
	// begin inline asm
	mad.lo.cc.u32 %r1764,%r1953,%r1789,%r1760;
	// end inline asm
	// begin inline asm
	madc.hi.u32 %r1768,%r1953,%r1789,%r1789;
	// end inline asm
	// begin inline asm
	sub.cc.u32 %r1957,%r1948,%r1756;
	// end inline asm
	// begin inline asm
	subc.cc.u32 %r1946,%r1947,%r1764;
	// end inline asm
	// begin inline asm
	subc.cc.u32 %r1945,%r1954,%r1768;
	// end inline asm
	// begin inline asm
	subc.cc.u32 %r1944,%r1955,%r1789;
	// end inline asm
	// begin inline asm
	subc.cc.u32 %r1784,%r1956,%r1789;
	// end inline asm
	// begin inline asm
	subc.u32 %r1787,%r1789,%r1789;
	// end inline asm
	setp.ne.s32 	%p133, %r1787, -1;
	@%p133 bra 	$L__BB1_84;
	mov.b32 	%r1795, 0;
	// begin inline asm
	add.cc.u32 %r1957,%r1957,%r1795;
	// end inline asm
	// begin inline asm
	addc.cc.u32 %r1946,%r1946,%r1795;
	// end inline asm
	// begin inline asm
	addc.cc.u32 %r1945,%r1945,%r1674;
	// end inline asm
	// begin inline asm
	addc.u32 %r1944,%r1944,%r201;
	// end inline asm
$L__BB1_84:
	add.s32 	%r1943, %r1943, 32;
	setp.le.u32 	%p134, %r1943, %r200;
	mov.b32 	%r1948, 0;
	mov.u32 	%r1947, %r1957;
	@%p134 bra 	$L__BB1_78;
	setp.eq.s32 	%p135, %r200, 128;
	setp.eq.s16 	%p136, %rs6, 0;
	setp.eq.s16 	%p137, %rs5, 0;
	shf.r.wrap.b32 	%r1803, %r1957, %r1946, %r199;
	shf.r.wrap.b32 	%r1804, %r1946, %r1945, %r199;
	shf.r.wrap.b32 	%r1805, %r1945, %r1944, %r199;
	mov.b32 	%r1806, 0;
	shf.r.wrap.b32 	%r1807, %r1944, %r1806, %r199;
	selp.b32 	%r1808, %r1803, %r1804, %p137;
	selp.b32 	%r1809, %r1804, %r1805, %p137;
	selp.b32 	%r1810, %r1805, %r1807, %p137;
	selp.b32 	%r1811, %r1807, 0, %p137;
	selp.b32 	%r1812, %r1808, %r1810, %p136;
	selp.b32 	%r1813, %r1809, %r1811, %p136;
	selp.b32 	%r1814, -1, %r1813, %p135;
	selp.b32 	%r1815, -1, %r1812, %p135;
	cvt.u64.u32 	%rd175, %r1814;
	shl.b64 	%rd176, %rd175, 32;
	cvt.u64.u32 	%rd177, %r1815;
	or.b64  	%rd194, %rd176, %rd177;
	shr.u64 	%rd44, %rd197, 1;
	setp.gt.u64 	%p138, %rd197, 1;
	mov.u64 	%rd197, %rd44;
	@%p138 bra 	$L__BB1_67;
$L__BB1_86:
	add.s32 	%r1816, %r193, %r3;
	mul.wide.u32 	%rd178, %r1816, 8;
	add.s64 	%rd179, %rd1, %rd178;
	st.global.u64 	[%rd179], %rd198;
$L__BB1_87:
	ret;

}
	// .globl	_Z10ntt_kernelPmS_iiii7Barrett
.visible .entry _Z10ntt_kernelPmS_iiii7Barrett(
	.param .u64 .ptr .align 1 _Z10ntt_kernelPmS_iiii7Barrett_param_0,
	.param .u64 .ptr .align 1 _Z10ntt_kernelPmS_iiii7Barrett_param_1,
	.param .u32 _Z10ntt_kernelPmS_iiii7Barrett_param_2,
	.param .u32 _Z10ntt_kernelPmS_iiii7Barrett_param_3,
	.param .u32 _Z10ntt_kernelPmS_iiii7Barrett_param_4,
	.param .u32 _Z10ntt_kernelPmS_iiii7Barrett_param_5,
	.param .align 8 .b8 _Z10ntt_kernelPmS_iiii7Barrett_param_6[24]
)
{
	.reg .pred 	%p<9>;
	.reg .b32 	%r<18>;
	.reg .b64 	%rd<36>;

	ld.param.u64 	%rd4, [_Z10ntt_kernelPmS_iiii7Barrett_param_6+16];
	ld.param.u32 	%r7, [_Z10ntt_kernelPmS_iiii7Barrett_param_6+8];
	ld.param.u64 	%rd3, [_Z10ntt_kernelPmS_iiii7Barrett_param_6];
	ld.param.u64 	%rd1, [_Z10ntt_kernelPmS_iiii7Barrett_param_0];
	ld.param.u64 	%rd2, [_Z10ntt_kernelPmS_iiii7Barrett_param_1];
	ld.param.u32 	%r8, [_Z10ntt_kernelPmS_iiii7Barrett_param_2];
	ld.param.u32 	%r4, [_Z10ntt_kernelPmS_iiii7Barrett_param_3];
	ld.param.u32 	%r5, [_Z10ntt_kernelPmS_iiii7Barrett_param_4];
	ld.param.u32 	%r6, [_Z10ntt_kernelPmS_iiii7Barrett_param_5];
	mov.u32 	%r9, %ctaid.x;
	mul.lo.s32 	%r1, %r4, %r9;
	mov.u32 	%r2, %tid.x;
	setp.ge.s32 	%p1, %r1, %r8;
	shr.u32 	%r10, %r4, 31;
	add.s32 	%r11, %r4, %r10;
	shr.s32 	%r3, %r11, 1;
	setp.ge.s32 	%p2, %r2, %r3;
	or.pred  	%p3, %p1, %p2;
	@%p3 bra 	$L__BB2_2;
	cvta.to.global.u64 	%rd5, %rd1;
	cvta.to.global.u64 	%rd6, %rd2;
	setp.eq.s32 	%p4, %r5, -1;
	selp.b32 	%r12, %r3, 0, %p4;
	add.s32 	%r13, %r12, %r2;
	mad.lo.s32 	%r14, %r6, %r4, %r13;
	mul.wide.s32 	%rd7, %r14, 8;
	add.s64 	%rd8, %rd6, %rd7;
	ld.global.u64 	%rd9, [%rd8];
	add.s32 	%r15, %r1, %r2;
	mul.wide.s32 	%rd10, %r15, 8;
	add.s64 	%rd11, %rd5, %rd10;
	ld.global.u64 	%rd12, [%rd11];
	mul.wide.s32 	%rd13, %r3, 8;
	add.s64 	%rd14, %rd11, %rd13;
	ld.global.u64 	%rd15, [%rd14];
	mul.hi.u64 	%rd16, %rd15, %rd9;
	mul.lo.s64 	%rd17, %rd15, %rd9;
	mul.hi.u64 	%rd18, %rd17, %rd4;
	mad.lo.s64 	%rd19, %rd16, %rd4, %rd18;
	mul.lo.s64 	%rd20, %rd17, %rd4;
	add.s32 	%r16, %r7, -64;
	shr.u64 	%rd21, %rd19, %r16;
	sub.s32 	%r17, 64, %r7;
	shl.b64 	%rd22, %rd19, %r17;
	shr.u64 	%rd23, %rd20, %r7;
	or.b64  	%rd24, %rd23, %rd22;
	setp.gt.s32 	%p5, %r7, 63;
	selp.b64 	%rd25, %rd21, %rd24, %p5;
	mul.lo.s64 	%rd26, %rd3, %rd25;
	sub.s64 	%rd27, %rd17, %rd26;
	setp.lt.u64 	%p6, %rd27, %rd3;
	selp.b64 	%rd28, 0, %rd3, %p6;
	sub.s64 	%rd29, %rd27, %rd28;
	add.s64 	%rd30, %rd29, %rd12;
	setp.lt.u64 	%p7, %rd30, %rd3;
	selp.b64 	%rd31, 0, %rd3, %p7;
	sub.s64 	%rd32, %rd30, %rd31;
	st.global.u64 	[%rd11], %rd32;
	setp.lt.u64 	%p8, %rd12, %rd29;
	sub.s64 	%rd33, %rd12, %rd29;
	selp.b64 	%rd34, %rd3, 0, %p8;
	add.s64 	%rd35, %rd33, %rd34;
	st.global.u64 	[%rd14], %rd35;
$L__BB2_2:
	ret;

}
	// .globl	_Z25pointwise_multiply_kernelPmS_S_i7Barrett
.visible .entry _Z25pointwise_multiply_kernelPmS_S_i7Barrett(
	.param .u64 .ptr .align 1 _Z25pointwise_multiply_kernelPmS_S_i7Barrett_param_0,
	.param .u64 .ptr .align 1 _Z25pointwise_multiply_kernelPmS_S_i7Barrett_param_1,
	.param .u64 .ptr .align 1 _Z25pointwise_multiply_kernelPmS_S_i7Barrett_param_2,
	.param .u32 _Z25pointwise_multiply_kernelPmS_S_i7Barrett_param_3,
	.param .align 8 .b8 _Z25pointwise_multiply_kernelPmS_S_i7Barrett_param_4[24]
)
{
	.reg .pred 	%p<4>;
	.reg .b32 	%r<9>;
	.reg .b64 	%rd<29>;

	ld.param.u64 	%rd5, [_Z25pointwise_multiply_kernelPmS_S_i7Barrett_param_4+16];
	ld.param.u32 	%r2, [_Z25pointwise_multiply_kernelPmS_S_i7Barrett_param_4+8];
	ld.param.u64 	%rd4, [_Z25pointwise_multiply_kernelPmS_S_i7Barrett_param_4];
	ld.param.u64 	%rd1, [_Z25pointwise_multiply_kernelPmS_S_i7Barrett_param_0];
	ld.param.u64 	%rd2, [_Z25pointwise_multiply_kernelPmS_S_i7Barrett_param_1];
	ld.param.u64 	%rd3, [_Z25pointwise_multiply_kernelPmS_S_i7Barrett_param_2];
	ld.param.u32 	%r3, [_Z25pointwise_multiply_kernelPmS_S_i7Barrett_param_3];
	mov.u32 	%r4, %ctaid.x;
	mov.u32 	%r5, %ntid.x;
	mov.u32 	%r6, %tid.x;
	mad.lo.s32 	%r1, %r4, %r5, %r6;
	setp.ge.s32 	%p1, %r1, %r3;
	@%p1 bra 	$L__BB3_2;
	cvta.to.global.u64 	%rd6, %rd3;
	cvta.to.global.u64 	%rd7, %rd1;
	cvta.to.global.u64 	%rd8, %rd2;
	mul.wide.s32 	%rd9, %r1, 8;
	add.s64 	%rd10, %rd7, %rd9;
	ld.global.u64 	%rd11, [%rd10];
	add.s64 	%rd12, %rd8, %rd9;
	ld.global.u64 	%rd13, [%rd12];
	mul.hi.u64 	%rd14, %rd13, %rd11;
	mul.lo.s64 	%rd15, %rd13, %rd11;
	mul.hi.u64 	%rd16, %rd15, %rd5;
	mad.lo.s64 	%rd17, %rd14, %rd5, %rd16;
	mul.lo.s64 	%rd18, %rd15, %rd5;
	add.s32 	%r7, %r2, -64;
	shr.u64 	%rd19, %rd17, %r7;
	sub.s32 	%r8, 64, %r2;
	shl.b64 	%rd20, %rd17, %r8;
	shr.u64 	%rd21, %rd18, %r2;
	or.b64  	%rd22, %rd21, %rd20;
	setp.gt.s32 	%p2, %r2, 63;
	selp.b64 	%rd23, %rd19, %rd22, %p2;
	mul.lo.s64 	%rd24, %rd4, %rd23;
	sub.s64 	%rd25, %rd15, %rd24;
	setp.lt.u64 	%p3, %rd25, %rd4;
	selp.b64 	%rd26, 0, %rd4, %p3;
	sub.s64 	%rd27, %rd25, %rd26;
	add.s64 	%rd28, %rd6, %rd9;
	st.global.u64 	[%rd28], %rd27;
$L__BB3_2:
	ret;

}
	// .globl	_Z18divide_by_n_kernelPmii7Barrett
.visible .entry _Z18divide_by_n_kernelPmii7Barrett(
	.param .u64 .ptr .align 1 _Z18divide_by_n_kernelPmii7Barrett_param_0,
	.param .u32 _Z18divide_by_n_kernelPmii7Barrett_param_1,
	.param .u32 _Z18divide_by_n_kernelPmii7Barrett_param_2,
	.param .align 8 .b8 _Z18divide_by_n_kernelPmii7Barrett_param_3[24]
)
{
	.reg .pred 	%p<4>;
	.reg .b32 	%r<10>;
	.reg .b64 	%rd<23>;

	ld.param.u64 	%rd3, [_Z18divide_by_n_kernelPmii7Barrett_param_3+16];
	ld.param.u32 	%r3, [_Z18divide_by_n_kernelPmii7Barrett_param_3+8];
	ld.param.u64 	%rd2, [_Z18divide_by_n_kernelPmii7Barrett_param_3];
	ld.param.u64 	%rd1, [_Z18divide_by_n_kernelPmii7Barrett_param_0];
	ld.param.u32 	%r4, [_Z18divide_by_n_kernelPmii7Barrett_param_1];
	ld.param.u32 	%r2, [_Z18divide_by_n_kernelPmii7Barrett_param_2];
	mov.u32 	%r5, %ctaid.x;
	mov.u32 	%r6, %ntid.x;
	mov.u32 	%r7, %tid.x;
	mad.lo.s32 	%r1, %r5, %r6, %r7;
	setp.ge.s32 	%p1, %r1, %r4;
	@%p1 bra 	$L__BB4_2;
	cvta.to.global.u64 	%rd4, %rd1;
	mul.wide.s32 	%rd5, %r1, 8;
	add.s64 	%rd6, %rd4, %rd5;
	ld.global.u64 	%rd7, [%rd6];
	cvt.s64.s32 	%rd8, %r2;
	mul.hi.u64 	%rd9, %rd7, %rd8;
	mul.lo.s64 	%rd10, %rd7, %rd8;
	mul.hi.u64 	%rd11, %rd10, %rd3;
	mad.lo.s64 	%rd12, %rd9, %rd3, %rd11;
	mul.lo.s64 	%rd13, %rd10, %rd3;
	add.s32 	%r8, %r3, -64;
	shr.u64 	%rd14, %rd12, %r8;
	sub.s32 	%r9, 64, %r3;
	shl.b64 	%rd15, %rd12, %r9;
	shr.u64 	%rd16, %rd13, %r3;
	or.b64  	%rd17, %rd16, %rd15;
	setp.gt.s32 	%p2, %r3, 63;
	selp.b64 	%rd18, %rd14, %rd17, %p2;
	mul.lo.s64 	%rd19, %rd2, %rd18;
	sub.s64 	%rd20, %rd10, %rd19;
	setp.lt.u64 	%p3, %rd20, %rd2;
	selp.b64 	%rd21, 0, %rd2, %p3;
	sub.s64 	%rd22, %rd20, %rd21;
	st.global.u64 	[%rd6], %rd22;
$L__BB4_2:
	ret;

}


// ===== COMPILED SASS (sm_100) =====

	.target	sm_100

	.elftype	@"ET_EXEC"


//--------------------- .note.nv.tkinfo           --------------------------
	.section	.note.nv.tkinfo,"",@"SHT_NOTE"
	.sectionflags	@"SHF_NOTE_NV_TKINFO"
	.tkinfo
        /*0018*/ 	.word	0x00000002
        /*0030*/ 	.string	""
        /*0030*/ 	.string	"ptxas"
        /*0030*/ 	.string	"Cuda compilation tools, release 13.0, V13.0.88"
        /*0030*/ 	.string	"Build cuda_13.0.r13.0/compiler.36424714_0"
        /*0030*/ 	.string	"-arch sm_100 -m 64 "



//--------------------- .note.nv.cuinfo           --------------------------
	.section	.note.nv.cuinfo,"",@"SHT_NOTE"
	.sectionflags	@"SHF_NOTE_NV_CUINFO"
        /*0018*/ 	.short	0x0002
        /*001a*/ 	.short	0x0064
        /*001c*/ 	.short	0x0082
	.zero		2


//--------------------- .nv.info                  --------------------------
	.section	.nv.info,"",@"SHT_CUDA_INFO"
	.align	4


	//----- nvinfo : EIATTR_REGCOUNT
	.align		4
        /*0000*/ 	.byte	0x04, 0x2f
        /*0002*/ 	.short	(.L_1 - .L_0)
	.align		4
.L_0:
        /*0004*/ 	.word	index@(_Z18bit_reverse_kernelPmi)
        /*0008*/ 	.word	0x0000000c


	//----- nvinfo : EIATTR_FRAME_SIZE
	.align		4
.L_1:
        /*000c*/ 	.byte	0x04, 0x11
        /*000e*/ 	.short	(.L_3 - .L_2)
	.align		4
.L_2:
        /*0010*/ 	.word	index@(_Z18bit_reverse_kernelPmi)
        /*0014*/ 	.word	0x00000000


	//----- nvinfo : EIATTR_REGCOUNT
	.align		4
.L_3:
        /*0018*/ 	.byte	0x04, 0x2f
        /*001a*/ 	.short	(.L_5 - .L_4)
	.align		4
.L_4:
        /*001c*/ 	.word	index@(_Z26precompute_twiddles_kernelPmii7Barrett)
        /*0020*/ 	.word	0x00000020


	//----- nvinfo : EIATTR_FRAME_SIZE
	.align		4
.L_5:
        /*0024*/ 	.byte	0x04, 0x11
        /*0026*/ 	.short	(.L_7 - .L_6)
	.align		4
.L_6:
        /*0028*/ 	.word	index@(_Z26precompute_twiddles_kernelPmii7Barrett)
        /*002c*/ 	.word	0x00000000


	//----- nvinfo : EIATTR_REGCOUNT
	.align		4
.L_7:
        /*0030*/ 	.byte	0x04, 0x2f
        /*0032*/ 	.short	(.L_9 - .L_8)
	.align		4
.L_8:
        /*0034*/ 	.word	index@(_Z10ntt_kernelPmS_iiii7Barrett)
        /*0038*/ 	.word	0x0000001a


	//----- nvinfo : EIATTR_FRAME_SIZE
	.align		4
.L_9:
        /*003c*/ 	.byte	0x04, 0x11
        /*003e*/ 	.short	(.L_11 - .L_10)
	.align		4
.L_10:
        /*0040*/ 	.word	index@(_Z10ntt_kernelPmS_iiii7Barrett)
        /*0044*/ 	.word	0x00000000


	//----- nvinfo : EIATTR_REGCOUNT
	.align		4
.L_11:
        /*0048*/ 	.byte	0x04, 0x2f
        /*004a*/ 	.short	(.L_13 - .L_12)
	.align		4
.L_12:
        /*004c*/ 	.word	index@(_Z25pointwise_multiply_kernelPmS_S_i7Barrett)
        /*0050*/ 	.word	0x00000016


	//----- nvinfo : EIATTR_FRAME_SIZE
	.align		4
.L_13:
        /*0054*/ 	.byte	0x04, 0x11
        /*0056*/ 	.short	(.L_15 - .L_14)
	.align		4
.L_14:
        /*0058*/ 	.word	index@(_Z25pointwise_multiply_kernelPmS_S_i7Barrett)
        /*005c*/ 	.word	0x00000000


	//----- nvinfo : EIATTR_REGCOUNT
	.align		4
.L_15:
        /*0060*/ 	.byte	0x04, 0x2f
        /*0062*/ 	.short	(.L_17 - .L_16)
	.align		4
.L_16:
        /*0064*/ 	.word	index@(_Z18divide_by_n_kernelPmii7Barrett)
        /*0068*/ 	.word	0x00000016


	//----- nvinfo : EIATTR_FRAME_SIZE
	.align		4
.L_17:
        /*006c*/ 	.byte	0x04, 0x11
        /*006e*/ 	.short	(.L_19 - .L_18)
	.align		4
.L_18:
        /*0070*/ 	.word	index@(_Z18divide_by_n_kernelPmii7Barrett)
        /*0074*/ 	.word	0x00000000


	//----- nvinfo : EIATTR_MIN_STACK_SIZE
	.align		4
.L_19:
        /*0078*/ 	.byte	0x04, 0x12
        /*007a*/ 	.short	(.L_21 - .L_20)
	.align		4
.L_20:
        /*007c*/ 	.word	index@(_Z18divide_by_n_kernelPmii7Barrett)
        /*0080*/ 	.word	0x00000000


	//----- nvinfo : EIATTR_MIN_STACK_SIZE
	.align		4
.L_21:
        /*0084*/ 	.byte	0x04, 0x12
        /*0086*/ 	.short	(.L_23 - .L_22)
	.align		4
.L_22:
        /*0088*/ 	.word	index@(_Z25pointwise_multiply_kernelPmS_S_i7Barrett)
        /*008c*/ 	.word	0x00000000


	//----- nvinfo : EIATTR_MIN_STACK_SIZE
	.align		4
.L_23:
        /*0090*/ 	.byte	0x04, 0x12
        /*0092*/ 	.short	(.L_25 - .L_24)
	.align		4
.L_24:
        /*0094*/ 	.word	index@(_Z10ntt_kernelPmS_iiii7Barrett)
        /*0098*/ 	.word	0x00000000


	//----- nvinfo : EIATTR_MIN_STACK_SIZE
	.align		4
.L_25:
        /*009c*/ 	.byte	0x04, 0x12
        /*009e*/ 	.short	(.L_27 - .L_26)
	.align		4
.L_26:
        /*00a0*/ 	.word	index@(_Z26precompute_twiddles_kernelPmii7Barrett)
        /*00a4*/ 	.word	0x00000000


	//----- nvinfo : EIATTR_MIN_STACK_SIZE
	.align		4
.L_27:
        /*00a8*/ 	.byte	0x04, 0x12
        /*00aa*/ 	.short	(.L_29 - .L_28)
	.align		4
.L_28:
        /*00ac*/ 	.word	index@(_Z18bit_reverse_kernelPmi)
        /*00b0*/ 	.word	0x00000000
.L_29:


//--------------------- .nv.compat                --------------------------
	.section	.nv.compat,"",@"SHT_CUDA_COMPAT_INFO"
	.align	4
        /*0000*/ 	.byte	0x02, 0x09, 0x00, 0x00, 0x02, 0x02, 0x01, 0x00, 0x02, 0x05, 0x05, 0x00, 0x03, 0x07, 0x01, 0x01
        /*0010*/ 	.byte	0x02, 0x03, 0x00, 0x00, 0x02, 0x06, 0x01, 0x00, 0x04, 0x0b, 0x08, 0x00, 0x01, 0x00, 0x00, 0x00
        /*0020*/ 	.byte	0x00, 0x00, 0x00, 0x00


//--------------------- .nv.info._Z18divide_by_n_kernelPmii7Barrett --------------------------
	.section	.nv.info._Z18divide_by_n_kernelPmii7Barrett,"",@"SHT_CUDA_INFO"
	.sectionflags	@""
	.align	4


	//----- nvinfo : EIATTR_CUDA_API_VERSION
	.align		4
        /*0000*/ 	.byte	0x04, 0x37
        /*0002*/ 	.short	(.L_31 - .L_30)
.L_30:
        /*0004*/ 	.word	0x00000082


	//----- nvinfo : EIATTR_KPARAM_INFO
	.align		4
.L_31:
        /*0008*/ 	.byte	0x04, 0x17
        /*000a*/ 	.short	(.L_33 - .L_32)
.L_32:
        /*000c*/ 	.word	0x00000000
        /*0010*/ 	.short	0x0003
        /*0012*/ 	.short	0x0010
        /*0014*/ 	.byte	0x00, 0xf0, 0x61, 0x00


	//----- nvinfo : EIATTR_KPARAM_INFO
	.align		4
.L_33:
        /*0018*/ 	.byte	0x04, 0x17
        /*001a*/ 	.short	(.L_35 - .L_34)
.L_34:
        /*001c*/ 	.word	0x00000000
        /*0020*/ 	.short	0x0002
        /*0022*/ 	.short	0x000c
        /*0024*/ 	.byte	0x00, 0xf0, 0x11, 0x00


	//----- nvinfo : EIATTR_KPARAM_INFO
	.align		4
.L_35:
        /*0028*/ 	.byte	0x04, 0x17
        /*002a*/ 	.short	(.L_37 - .L_36)
.L_36:
        /*002c*/ 	.word	0x00000000
        /*0030*/ 	.short	0x0001
        /*0032*/ 	.short	0x0008
        /*0034*/ 	.byte	0x00, 0xf0, 0x11, 0x00


	//----- nvinfo : EIATTR_KPARAM_INFO
	.align		4
.L_37:
        /*0038*/ 	.byte	0x04, 0x17
        /*003a*/ 	.short	(.L_39 - .L_38)
.L_38:
        /*003c*/ 	.word	0x00000000
        /*0040*/ 	.short	0x0000
        /*0042*/ 	.short	0x0000
        /*0044*/ 	.byte	0x00, 0xf5, 0x21, 0x00


	//----- nvinfo : EIATTR_SPARSE_MMA_MASK
	.align		4
.L_39:
        /*0048*/ 	.byte	0x03, 0x50
        /*004a*/ 	.short	0x0000


	//----- nvinfo : EIATTR_MAXREG_COUNT
	.align		4
        /*004c*/ 	.byte	0x03, 0x1b
        /*004e*/ 	.short	0x00ff


	//----- nvinfo : EIATTR_MERCURY_ISA_VERSION
	.align		4
        /*0050*/ 	.byte	0x03, 0x5f
        /*0052*/ 	.short	0x0101


	//----- nvinfo : EIATTR_VRC_CTA_INIT_COUNT
	.align		4
        /*0054*/ 	.byte	0x02, 0x4a
	.zero		1
	.zero		1


	//----- nvinfo : EIATTR_EXIT_INSTR_OFFSETS
	.align		4
        /*0058*/ 	.byte	0x04, 0x1c
        /*005a*/ 	.short	(.L_41 - .L_40)


	//   ....[0]....
.L_40:
        /*005c*/ 	.word	0x00000070


	//   ....[1]....
        /*0060*/ 	.word	0x000003b0


	//----- nvinfo : EIATTR_CBANK_PARAM_SIZE
	.align		4
.L_41:
        /*0064*/ 	.byte	0x03, 0x19
        /*0066*/ 	.short	0x0028


	//----- nvinfo : EIATTR_PARAM_CBANK
	.align		4
        /*0068*/ 	.byte	0x04, 0x0a
        /*006a*/ 	.short	(.L_43 - .L_42)
	.align		4
.L_42:
        /*006c*/ 	.word	index@(.nv.constant0._Z18divide_by_n_kernelPmii7Barrett)
        /*0070*/ 	.short	0x0380
        /*0072*/ 	.short	0x0028


	//----- nvinfo : EIATTR_SW_WAR
	.align		4
.L_43:
        /*0074*/ 	.byte	0x04, 0x36
        /*0076*/ 	.short	(.L_45 - .L_44)
.L_44:
        /*0078*/ 	.word	0x00000008
.L_45:


//--------------------- .nv.info._Z25pointwise_multiply_kernelPmS_S_i7Barrett --------------------------
	.section	.nv.info._Z25pointwise_multiply_kernelPmS_S_i7Barrett,"",@"SHT_CUDA_INFO"
	.sectionflags	@""
	.align	4


	//----- nvinfo : EIATTR_CUDA_API_VERSION
	.align		4
        /*0000*/ 	.byte	0x04, 0x37
        /*0002*/ 	.short	(.L_47 - .L_46)
.L_46:
        /*0004*/ 	.word	0x00000082


	//----- nvinfo : EIATTR_KPARAM_INFO
	.align		4
.L_47:
        /*0008*/ 	.byte	0x04, 0x17
        /*000a*/ 	.short	(.L_49 - .L_48)
.L_48:
        /*000c*/ 	.word	0x00000000
        /*0010*/ 	.short	0x0004
        /*0012*/ 	.short	0x0020
        /*0014*/ 	.byte	0x00, 0xf0, 0x61, 0x00


	//----- nvinfo : EIATTR_KPARAM_INFO
	.align		4
.L_49:
        /*0018*/ 	.byte	0x04, 0x17
        /*001a*/ 	.short	(.L_51 - .L_50)
.L_50:
        /*001c*/ 	.word	0x00000000
        /*0020*/ 	.short	0x0003
        /*0022*/ 	.short	0x0018
        /*0024*/ 	.byte	0x00, 0xf0, 0x11, 0x00


	//----- nvinfo : EIATTR_KPARAM_INFO
	.align		4
.L_51:
        /*0028*/ 	.byte	0x04, 0x17
        /*002a*/ 	.short	(.L_53 - .L_52)
.L_52:
        /*002c*/ 	.word	0x00000000
        /*0030*/ 	.short	0x0002
        /*0032*/ 	.short	0x0010
        /*0034*/ 	.byte	0x00, 0xf5, 0x21, 0x00


	//----- nvinfo : EIATTR_KPARAM_INFO
	.align		4
.L_53:
        /*0038*/ 	.byte	0x04, 0x17
        /*003a*/ 	.short	(.L_55 - .L_54)
.L_54:
        /*003c*/ 	.word	0x00000000
        /*0040*/ 	.short	0x0001
        /*0042*/ 	.short	0x0008
        /*0044*/ 	.byte	0x00, 0xf5, 0x21, 0x00


	//----- nvinfo : EIATTR_KPARAM_INFO
	.align		4
.L_55:
        /*0048*/ 	.byte	0x04, 0x17
        /*004a*/ 	.short	(.L_57 - .L_56)
.L_56:
        /*004c*/ 	.word	0x00000000
        /*0050*/ 	.short	0x0000
        /*0052*/ 	.short	0x0000
        /*0054*/ 	.byte	0x00, 0xf5, 0x21, 0x00


	//----- nvinfo : EIATTR_SPARSE_MMA_MASK
	.align		4
.L_57:
        /*0058*/ 	.byte	0x03, 0x50
        /*005a*/ 	.short	0x0000


	//----- nvinfo : EIATTR_MAXREG_COUNT
	.align		4
        /*005c*/ 	.byte	0x03, 0x1b
        /*005e*/ 	.short	0x00ff


	//----- nvinfo : EIATTR_MERCURY_ISA_VERSION
	.align		4
        /*0060*/ 	.byte	0x03, 0x5f
        /*0062*/ 	.short	0x0101


	//----- nvinfo : EIATTR_VRC_CTA_INIT_COUNT
	.align		4
        /*0064*/ 	.byte	0x02, 0x4a
	.zero		1
	.zero		1


	//----- nvinfo : EIATTR_EXIT_INSTR_OFFSETS
	.align		4
        /*0068*/ 	.byte	0x04, 0x1c
        /*006a*/ 	.short	(.L_59 - .L_58)


	//   ....[0]....
.L_58:
        /*006c*/ 	.word	0x00000070


	//   ....[1]....
        /*0070*/ 	.word	0x000003e0


	//----- nvinfo : EIATTR_CBANK_PARAM_SIZE
	.align		4
.L_59:
        /*0074*/ 	.byte	0x03, 0x19
        /*0076*/ 	.short	0x0038


	//----- nvinfo : EIATTR_PARAM_CBANK
	.align		4
        /*0078*/ 	.byte	0x04, 0x0a
        /*007a*/ 	.short	(.L_61 - .L_60)
	.align		4
.L_60:
        /*007c*/ 	.word	index@(.nv.constant0._Z25pointwise_multiply_kernelPmS_S_i7Barrett)
        /*0080*/ 	.short	0x0380
        /*0082*/ 	.short	0x0038


	//----- nvinfo : EIATTR_SW_WAR
	.align		4
.L_61:
        /*0084*/ 	.byte	0x04, 0x36
        /*0086*/ 	.short	(.L_63 - .L_62)
.L_62:
        /*0088*/ 	.word	0x00000008
.L_63:


//--------------------- .nv.info._Z10ntt_kernelPmS_iiii7Barrett --------------------------
	.section	.nv.info._Z10ntt_kernelPmS_iiii7Barrett,"",@"SHT_CUDA_INFO"
	.sectionflags	@""
	.align	4


	//----- nvinfo : EIATTR_CUDA_API_VERSION
	.align		4
        /*0000*/ 	.byte	0x04, 0x37
        /*0002*/ 	.short	(.L_65 - .L_64)
.L_64:
        /*0004*/ 	.word	0x00000082


	//----- nvinfo : EIATTR_KPARAM_INFO
	.align		4
.L_65:
        /*0008*/ 	.byte	0x04, 0x17
        /*000a*/ 	.short	(.L_67 - .L_66)
.L_66:
        /*000c*/ 	.word	0x00000000
        /*0010*/ 	.short	0x0006
        /*0012*/ 	.short	0x0020
        /*0014*/ 	.byte	0x00, 0xf0, 0x61, 0x00


	//----- nvinfo : EIATTR_KPARAM_INFO
	.align		4
.L_67:
        /*0018*/ 	.byte	0x04, 0x17
        /*001a*/ 	.short	(.L_69 - .L_68)
.L_68:
        /*001c*/ 	.word	0x00000000
        /*0020*/ 	.short	0x0005
        /*0022*/ 	.short	0x001c
        /*0024*/ 	.byte	0x00, 0xf0, 0x11, 0x00


	//----- nvinfo : EIATTR_KPARAM_INFO
	.align		4
.L_69:
        /*0028*/ 	.byte	0x04, 0x17
        /*002a*/ 	.short	(.L_71 - .L_70)
.L_70:
        /*002c*/ 	.word	0x00000000
        /*0030*/ 	.short	0x0004
        /*0032*/ 	.short	0x0018
        /*0034*/ 	.byte	0x00, 0xf0, 0x11, 0x00


	//----- nvinfo : EIATTR_KPARAM_INFO
	.align		4
.L_71:
        /*0038*/ 	.byte	0x04, 0x17
        /*003a*/ 	.short	(.L_73 - .L_72)
.L_72:
        /*003c*/ 	.word	0x00000000
        /*0040*/ 	.short	0x0003
        /*0042*/ 	.short	0x0014
        /*0044*/ 	.byte	0x00, 0xf0, 0x11, 0x00


	//----- nvinfo : EIATTR_KPARAM_INFO
	.align		4
.L_73:
        /*0048*/ 	.byte	0x04, 0x17
        /*004a*/ 	.short	(.L_75 - .L_74)
.L_74:
        /*004c*/ 	.word	0x00000000
        /*0050*/ 	.short	0x0002
        /*0052*/ 	.short	0x0010
        /*0054*/ 	.byte	0x00, 0xf0, 0x11, 0x00


	//----- nvinfo : EIATTR_KPARAM_INFO
	.align		4
.L_75:
        /*0058*/ 	.byte	0x04, 0x17
        /*005a*/ 	.short	(.L_77 - .L_76)
.L_76:
        /*005c*/ 	.word	0x00000000
        /*0060*/ 	.short	0x0001
        /*0062*/ 	.short	0x0008
        /*0064*/ 	.byte	0x00, 0xf5, 0x21, 0x00


	//----- nvinfo : EIATTR_KPARAM_INFO
	.align		4
.L_77:
        /*0068*/ 	.byte	0x04, 0x17
        /*006a*/ 	.short	(.L_79 - .L_78)
.L_78:
        /*006c*/ 	.word	0x00000000
        /*0070*/ 	.short	0x0000
        /*0072*/ 	.short	0x0000
        /*0074*/ 	.byte	0x00, 0xf5, 0x21, 0x00


	//----- nvinfo : EIATTR_SPARSE_MMA_MASK
	.align		4
.L_79:
        /*0078*/ 	.byte	0x03, 0x50
        /*007a*/ 	.short	0x0000


	//----- nvinfo : EIATTR_MAXREG_COUNT
	.align		4
        /*007c*/ 	.byte	0x03, 0x1b
        /*007e*/ 	.short	0x00ff


	//----- nvinfo : EIATTR_MERCURY_ISA_VERSION
	.align		4
        /*0080*/ 	.byte	0x03, 0x5f
        /*0082*/ 	.short	0x0101


	//----- nvinfo : EIATTR_VRC_CTA_INIT_COUNT
	.align		4
        /*0084*/ 	.byte	0x02, 0x4a
	.zero		1
	.zero		1


	//----- nvinfo : EIATTR_EXIT_INSTR_OFFSETS
	.align		4
        /*0088*/ 	.byte	0x04, 0x1c
        /*008a*/ 	.short	(.L_81 - .L_80)


	//   ....[0]....
.L_80:
        /*008c*/ 	.word	0x00000090


	//   ....[1]....
        /*0090*/ 	.word	0x00000550


	//----- nvinfo : EIATTR_CBANK_PARAM_SIZE
	.align		4
.L_81:
        /*0094*/ 	.byte	0x03, 0x19
        /*0096*/ 	.short	0x0038


	//----- nvinfo : EIATTR_PARAM_CBANK
	.align		4
        /*0098*/ 	.byte	0x04, 0x0a
        /*009a*/ 	.short	(.L_83 - .L_82)
	.align		4
.L_82:
        /*009c*/ 	.word	index@(.nv.constant0._Z10ntt_kernelPmS_iiii7Barrett)
        /*00a0*/ 	.short	0x0380
        /*00a2*/ 	.short	0x0038


	//----- nvinfo : EIATTR_SW_WAR
	.align		4
.L_83:
        /*00a4*/ 	.byte	0x04, 0x36
        /*00a6*/ 	.short	(.L_85 - .L_84)
.L_84:
        /*00a8*/ 	.word	0x00000008
.L_85:


//--------------------- .nv.info._Z26precompute_twiddles_kernelPmii7Barrett --------------------------
	.section	.nv.info._Z26precompute_twiddles_kernelPmii7Barrett,"",@"SHT_CUDA_INFO"
	.sectionflags	@""
	.align	4


	//----- nvinfo : EIATTR_CUDA_API_VERSION
	.align		4
        /*0000*/ 	.byte	0x04, 0x37
        /*0002*/ 	.short	(.L_87 - .L_86)
.L_86:
        /*0004*/ 	.word	0x00000082


	//----- nvinfo : EIATTR_KPARAM_INFO
	.align		4
.L_87:
        /*0008*/ 	.byte	0x04, 0x17
        /*000a*/ 	.short	(.L_89 - .L_88)
.L_88:
        /*000c*/ 	.word	0x00000000
        /*0010*/ 	.short	0x0003
        /*0012*/ 	.short	0x0010
        /*0014*/ 	.byte	0x00, 0xf0, 0x61, 0x00


	//----- nvinfo : EIATTR_KPARAM_INFO
	.align		4
.L_89:
        /*0018*/ 	.byte	0x04, 0x17
        /*001a*/ 	.short	(.L_91 - .L_90)
.L_90:
        /*001c*/ 	.word	0x00000000
        /*0020*/ 	.short	0x0002
        /*0022*/ 	.short	0x000c
        /*0024*/ 	.byte	0x00, 0xf0, 0x11, 0x00


	//----- nvinfo : EIATTR_KPARAM_INFO
	.align		4
.L_91:
        /*0028*/ 	.byte	0x04, 0x17
        /*002a*/ 	.short	(.L_93 - .L_92)
.L_92:
        /*002c*/ 	.word	0x00000000
        /*0030*/ 	.short	0x0001
        /*0032*/ 	.short	0x0008
        /*0034*/ 	.byte	0x00, 0xf0, 0x11, 0x00


	//----- nvinfo : EIATTR_KPARAM_INFO
	.align		4
.L_93:
        /*0038*/ 	.byte	0x04, 0x17
        /*003a*/ 	.short	(.L_95 - .L_94)
.L_94:
        /*003c*/ 	.word	0x00000000
        /*0040*/ 	.short	0x0000
        /*0042*/ 	.short	0x0000
        /*0044*/ 	.byte	0x00, 0xf5, 0x21, 0x00


	//----- nvinfo : EIATTR_SPARSE_MMA_MASK
	.align		4
.L_95:
        /*0048*/ 	.byte	0x03, 0x50
        /*004a*/ 	.short	0x0000


	//----- nvinfo : EIATTR_MAXREG_COUNT
	.align		4
        /*004c*/ 	.byte	0x03, 0x1b
        /*004e*/ 	.short	0x00ff


	//----- nvinfo : EIATTR_MERCURY_ISA_VERSION
	.align		4
        /*0050*/ 	.byte	0x03, 0x5f
        /*0052*/ 	.short	0x0101


	//----- nvinfo : EIATTR_VRC_CTA_INIT_COUNT
	.align		4
        /*0054*/ 	.byte	0x02, 0x4a
	.zero		1
	.zero		1


	//----- nvinfo : EIATTR_EXIT_INSTR_OFFSETS
	.align		4
        /*0058*/ 	.byte	0x04, 0x1c
        /*005a*/ 	.short	(.L_97 - .L_96)


	//   ....[0]....
.L_96:
        /*005c*/ 	.word	0x00000040


	//   ....[1]....
        /*0060*/ 	.word	0x00000090


	//   ....[2]....
        /*0064*/ 	.word	0x00003ed0


	//----- nvinfo : EIATTR_CRS_STACK_SIZE
	.align		4
.L_97:
        /*0068*/ 	.byte	0x04, 0x1e
        /*006a*/ 	.short	(.L_99 - .L_98)
.L_98:
        /*006c*/ 	.word	0x00000000


	//----- nvinfo : EIATTR_CBANK_PARAM_SIZE
	.align		4
.L_99:
        /*0070*/ 	.byte	0x03, 0x19
        /*0072*/ 	.short	0x0028


	//----- nvinfo : EIATTR_PARAM_CBANK
	.align		4
        /*0074*/ 	.byte	0x04, 0x0a
        /*0076*/ 	.short	(.L_101 - .L_100)
	.align		4
.L_100:
        /*0078*/ 	.word	index@(.nv.constant0._Z26precompute_twiddles_kernelPmii7Barrett)
        /*007c*/ 	.short	0x0380
        /*007e*/ 	.short	0x0028


	//----- nvinfo : EIATTR_SW_WAR
	.align		4
.L_101:
        /*0080*/ 	.byte	0x04, 0x36
        /*0082*/ 	.short	(.L_103 - .L_102)
.L_102:
        /*0084*/ 	.word	0x00000008
.L_103:


//--------------------- .nv.info._Z18bit_reverse_kernelPmi --------------------------
	.section	.nv.info._Z18bit_reverse_kernelPmi,"",@"SHT_CUDA_INFO"
	.sectionflags	@""
	.align	4


	//----- nvinfo : EIATTR_CUDA_API_VERSION
	.align		4
        /*0000*/ 	.byte	0x04, 0x37
        /*0002*/ 	.short	(.L_105 - .L_104)
.L_104:
        /*0004*/ 	.word	0x00000082


	//----- nvinfo : EIATTR_KPARAM_INFO
	.align		4
.L_105:
        /*0008*/ 	.byte	0x04, 0x17
        /*000a*/ 	.short	(.L_107 - .L_106)
.L_106:
        /*000c*/ 	.word	0x00000000
        /*0010*/ 	.short	0x0001
        /*0012*/ 	.short	0x0008
        /*0014*/ 	.byte	0x00, 0xf0, 0x11, 0x00


	//----- nvinfo : EIATTR_KPARAM_INFO
	.align		4
.L_107:
        /*0018*/ 	.byte	0x04, 0x17
        /*001a*/ 	.short	(.L_109 - .L_108)
.L_108:
        /*001c*/ 	.word	0x00000000
        /*0020*/ 	.short	0x0000
        /*0022*/ 	.short	0x0000
        /*0024*/ 	.byte	0x00, 0xf5, 0x21, 0x00


	//----- nvinfo : EIATTR_SPARSE_MMA_MASK
	.align		4
.L_109:
        /*0028*/ 	.byte	0x03, 0x50
        /*002a*/ 	.short	0x0000


	//----- nvinfo : EIATTR_MAXREG_COUNT
	.align		4
        /*002c*/ 	.byte	0x03, 0x1b
        /*002e*/ 	.short	0x00ff


	//----- nvinfo : EIATTR_MERCURY_ISA_VERSION
	.align		4
        /*0030*/ 	.byte	0x03, 0x5f
        /*0032*/ 	.short	0x0101


	//----- nvinfo : EIATTR_VRC_CTA_INIT_COUNT
	.align		4
        /*0034*/ 	.byte	0x02, 0x4a
	.zero		1
	.zero		1


	//----- nvinfo : EIATTR_EXIT_INSTR_OFFSETS
	.align		4
        /*0038*/ 	.byte	0x04, 0x1c
        /*003a*/ 	.short	(.L_111 - .L_110)


	//   ....[0]....
.L_110:
        /*003c*/ 	.word	0x00000080


	//   ....[1]....
        /*0040*/ 	.word	0x00000890


	//   ....[2]....
        /*0044*/ 	.word	0x00000920


	//----- nvinfo : EIATTR_CBANK_PARAM_SIZE
	.align		4
.L_111:
        /*0048*/ 	.byte	0x03, 0x19
        /*004a*/ 	.short	0x000c


	//----- nvinfo : EIATTR_PARAM_CBANK
	.align		4
        /*004c*/ 	.byte	0x04, 0x0a
        /*004e*/ 	.short	(.L_113 - .L_112)
	.align		4
.L_112:
        /*0050*/ 	.word	index@(.nv.constant0._Z18bit_reverse_kernelPmi)
        /*0054*/ 	.short	0x0380
        /*0056*/ 	.short	0x000c


	//----- nvinfo : EIATTR_SW_WAR
	.align		4
.L_113:
        /*0058*/ 	.byte	0x04, 0x36
        /*005a*/ 	.short	(.L_115 - .L_114)
.L_114:
        /*005c*/ 	.word	0x00000008
.L_115:


//--------------------- .nv.callgraph             --------------------------
	.section	.nv.callgraph,"",@"SHT_CUDA_CALLGRAPH"
	.align	4
	.sectionentsize	8
	.align		4
        /*0000*/ 	.word	0x00000000
	.align		4
        /*0004*/ 	.word	0xffffffff
	.align		4
        /*0008*/ 	.word	0x00000000
	.align		4
        /*000c*/ 	.word	0xfffffffe
	.align		4
        /*0010*/ 	.word	0x00000000
	.align		4
        /*0014*/ 	.word	0xfffffffd
	.align		4
        /*0018*/ 	.word	0x00000000
	.align		4
        /*001c*/ 	.word	0xfffffffc


//--------------------- .text._Z18divide_by_n_kernelPmii7Barrett --------------------------
	.section	.text._Z18divide_by_n_kernelPmii7Barrett,"ax",@progbits
	.align	128
        .global         _Z18divide_by_n_kernelPmii7Barrett
        .type           _Z18divide_by_n_kernelPmii7Barrett,@function
        .size           _Z18divide_by_n_kernelPmii7Barrett,(.L_x_38 - _Z18divide_by_n_kernelPmii7Barrett)
        .other          _Z18divide_by_n_kernelPmii7Barrett,@"STO_CUDA_ENTRY STV_DEFAULT"
_Z18divide_by_n_kernelPmii7Barrett:
.text._Z18divide_by_n_kernelPmii7Barrett:
[----:B------:R-:W-:Y:S01]  /*0000*/  LDC R1, c[0x0][0x37c] ;  /* 0x0000df00ff017b82 */ /* 0x000fe20000000800 */
[----:B------:R-:W0:Y:S07]  /*0010*/  S2R R0, SR_TID.X ;  /* 0x0000000000007919 */ /* 0x000e2e0000002100 */
[----:B------:R-:W0:Y:S01]  /*0020*/  S2UR UR4, SR_CTAID.X ;  /* 0x00000000000479c3 */ /* 0x000e220000002500 */
[----:B------:R-:W1:Y:S07]  /*0030*/  LDCU UR5, c[0x0][0x388] ;  /* 0x00007100ff0577ac */ /* 0x000e6e0008000800 */
[----:B------:R-:W0:Y:S02]  /*0040*/  LDC R5, c[0x0][0x360] ;  /* 0x0000d800ff057b82 */ /* 0x000e240000000800 */
[----:B0-----:R-:W-:-:S05]  /*0050*/  IMAD R5, R5, UR4, R0 ;  /* 0x0000000405057c24 */ /* 0x001fca000f8e0200 */
[----:B-1----:R-:W-:-:S13]  /*0060*/  ISETP.GE.AND P0, PT, R5, UR5, PT ;  /* 0x0000000505007c0c */ /* 0x002fda000bf06270 */
[----:B------:R-:W-:Y:S05]  /*0070*/  @P0 EXIT ;  /* 0x000000000000094d */ /* 0x000fea0003800000 */
[----:B------:R-:W0:Y:S01]  /*0080*/  LDC.64 R2, c[0x0][0x380] ;  /* 0x0000e000ff027b82 */ /* 0x000e220000000a00 */
[----:B------:R-:W1:Y:S01]  /*0090*/  LDCU.64 UR4, c[0x0][0x358] ;  /* 0x00006b00ff0477ac */ /* 0x000e620008000a00 */
[----:B------:R-:W2:Y:S06]  /*00a0*/  LDCU UR7, c[0x0][0x38c] ;  /* 0x00007180ff0777ac */ /* 0x000eac0008000800 */
[----:B------:R-:W3:Y:S01]  /*00b0*/  LDC R9, c[0x0][0x398] ;  /* 0x0000e600ff097b82 */ /* 0x000ee20000000800 */
[----:B------:R-:W4:Y:S01]  /*00c0*/  LDCU.64 UR8, c[0x0][0x3a0] ;  /* 0x00007400ff0877ac */ /* 0x000f220008000a00 */
[----:B0-----:R-:W-:-:S05]  /*00d0*/  IMAD.WIDE R2, R5, 0x8, R2 ;  /* 0x0000000805027825 */ /* 0x001fca00078e0202 */
[----:B-1----:R-:W5:Y:S01]  /*00e0*/  LDG.E.64 R10, desc[UR4][R2.64] ;  /* 0x00000004020a7981 */ /* 0x002f62000c1e1b00 */
[----:B--2---:R-:W-:Y:S02]  /*00f0*/  USHF.R.S32.HI UR6, URZ, 0x1f, UR7 ;  /* 0x0000001fff067899 */ /* 0x004fe40008011407 */
[----:B-----5:R-:W-:-:S04]  /*0100*/  IMAD.WIDE.U32 R6, R11, UR7, RZ ;  /* 0x000000070b067c25 */ /* 0x020fc8000f8e00ff */
[----:B------:R-:W-:-:S04]  /*0110*/  IMAD.WIDE.U32 R4, R10, UR7, RZ ;  /* 0x000000070a047c25 */ /* 0x000fc8000f8e00ff */
[----:B------:R-:W-:-:S04]  /*0120*/  IMAD.WIDE.U32 R12, P1, R10, UR6, R6 ;  /* 0x000000060a0c7c25 */ /* 0x000fc8000f820006 */
[----:B------:R-:W-:Y:S01]  /*0130*/  IMAD.X R15, RZ, RZ, RZ, P1 ;  /* 0x000000ffff0f7224 */ /* 0x000fe200008e06ff */
[----:B------:R-:W-:Y:S02]  /*0140*/  IADD3 R5, P0, PT, R5, R12, RZ ;  /* 0x0000000c05057210 */ /* 0x000fe40007f1e0ff */
[----:B------:R-:W-:-:S03]  /*0150*/  MOV R14, R13 ;  /* 0x0000000d000e7202 */ /* 0x000fc60000000f00 */
[----:B----4-:R-:W-:-:S04]  /*0160*/  IMAD.WIDE.U32 R6, R5, UR8, RZ ;  /* 0x0000000805067c25 */ /* 0x010fc8000f8e00ff */
[----:B------:R-:W-:Y:S01]  /*0170*/  IMAD.WIDE.U32.X R10, R11, UR6, R14, P0 ;  /* 0x000000060b0a7c25 */ /* 0x000fe200080e040e */
[C---:B---3--:R-:W-:Y:S02]  /*0180*/  ISETP.GT.AND P0, PT, R9.reuse, 0x3f, PT ;  /* 0x0000003f0900780c */ /* 0x048fe40003f04270 */
[----:B------:R-:W-:Y:S01]  /*0190*/  IADD3 R15, PT, PT, -R9, 0x40, RZ ;  /* 0x00000040090f7810 */ /* 0x000fe20007ffe1ff */
[----:B------:R-:W-:-:S04]  /*01a0*/  IMAD.WIDE.U32 R16, P2, R4, UR9, R6 ;  /* 0x0000000904107c25 */ /* 0x000fc8000f840006 */
[----:B------:R-:W-:-:S04]  /*01b0*/  IMAD.WIDE.U32 R6, R4, UR8, RZ ;  /* 0x0000000804067c25 */ /* 0x000fc8000f8e00ff */
[----:B------:R-:W-:Y:S01]  /*01c0*/  IMAD.X R19, RZ, RZ, RZ, P2 ;  /* 0x000000ffff137224 */ /* 0x000fe200010e06ff */
[----:B------:R-:W-:Y:S01]  /*01d0*/  IADD3 R0, P1, PT, R7, R16, RZ ;  /* 0x0000001007007210 */ /* 0x000fe20007f3e0ff */
[----:B------:R-:W-:Y:S02]  /*01e0*/  IMAD.MOV.U32 R18, RZ, RZ, R17 ;  /* 0x000000ffff127224 */ /* 0x000fe400078e0011 */
[----:B------:R-:W-:Y:S01]  /*01f0*/  IMAD R7, R11, UR8, RZ ;  /* 0x000000080b077c24 */ /* 0x000fe2000f8e02ff */
[-C--:B------:R-:W-:Y:S01]  /*0200*/  SHF.R.U64 R8, R6, R9.reuse, R0 ;  /* 0x0000000906087219 */ /* 0x080fe20000001200 */
[----:B------:R-:W-:Y:S01]  /*0210*/  IMAD.WIDE.U32.X R12, R5, UR9, R18, P1 ;  /* 0x00000009050c7c25 */ /* 0x000fe200088e0412 */
[----:B------:R-:W-:-:S03]  /*0220*/  SHF.R.U32.HI R0, RZ, R9, R0 ;  /* 0x00000009ff007219 */ /* 0x000fc60000011600 */
[C---:B------:R-:W-:Y:S01]  /*0230*/  IMAD R17, R10.reuse, UR9, R7 ;  /* 0x000000090a117c24 */ /* 0x040fe2000f8e0207 */
[----:B------:R-:W-:Y:S01]  /*0240*/  IADD3 R7, PT, PT, R9, -0x40, RZ ;  /* 0xffffffc009077810 */ /* 0x000fe20007ffe0ff */
[----:B------:R-:W-:Y:S02]  /*0250*/  IMAD.WIDE.U32 R12, R10, UR8, R12 ;  /* 0x000000080a0c7c25 */ /* 0x000fe4000f8e000c */
[----:B------:R-:W0:Y:S02]  /*0260*/  LDC.64 R10, c[0x0][0x390] ;  /* 0x0000e400ff0a7b82 */ /* 0x000e240000000a00 */
[----:B------:R-:W-:Y:S01]  /*0270*/  IMAD.IADD R14, R13, 0x1, R17 ;  /* 0x000000010d0e7824 */ /* 0x000fe200078e0211 */
[----:B------:R-:W-:-:S04]  /*0280*/  SHF.L.U32 R13, R12, R15, RZ ;  /* 0x0000000f0c0d7219 */ /* 0x000fc800000006ff */
[C-C-:B------:R-:W-:Y:S02]  /*0290*/  SHF.R.U64 R6, R12.reuse, R7, R14.reuse ;  /* 0x000000070c067219 */ /* 0x140fe4000000120e */
[--C-:B------:R-:W-:Y:S02]  /*02a0*/  SHF.L.U64.HI R15, R12, R15, R14.reuse ;  /* 0x0000000f0c0f7219 */ /* 0x100fe4000001020e */
[----:B------:R-:W-:Y:S02]  /*02b0*/  @!P0 LOP3.LUT R6, R8, R13, RZ, 0xfc, !PT ;  /* 0x0000000d08068212 */ /* 0x000fe400078efcff */
[----:B------:R-:W-:Y:S02]  /*02c0*/  SHF.R.U32.HI R7, RZ, R7, R14 ;  /* 0x00000007ff077219 */ /* 0x000fe4000001160e */
[----:B------:R-:W-:Y:S02]  /*02d0*/  @!P0 LOP3.LUT R7, R0, R15, RZ, 0xfc, !PT ;  /* 0x0000000f00078212 */ /* 0x000fe400078efcff */
[----:B------:R-:W-:-:S04]  /*02e0*/  IADD3 R9, P0, PT, RZ, -R6, RZ ;  /* 0x80000006ff097210 */ /* 0x000fc80007f1e0ff */
[----:B------:R-:W-:Y:S01]  /*02f0*/  IADD3.X R7, PT, PT, RZ, ~R7, RZ, P0, !PT ;  /* 0x80000007ff077210 */ /* 0x000fe200007fe4ff */
[----:B0-----:R-:W-:-:S04]  /*0300*/  IMAD.WIDE.U32 R4, R9, R10, R4 ;  /* 0x0000000a09047225 */ /* 0x001fc800078e0004 */
[-C--:B------:R-:W-:Y:S01]  /*0310*/  IMAD R0, R7, R10.reuse, RZ ;  /* 0x0000000a07007224 */ /* 0x080fe200078e02ff */
[----:B------:R-:W-:-:S03]  /*0320*/  ISETP.GE.U32.AND P0, PT, R4, R10, PT ;  /* 0x0000000a0400720c */ /* 0x000fc60003f06070 */
[----:B------:R-:W-:-:S04]  /*0330*/  IMAD R7, R9, R11, R0 ;  /* 0x0000000b09077224 */ /* 0x000fc800078e0200 */
[----:B------:R-:W-:-:S05]  /*0340*/  IMAD.IADD R0, R5, 0x1, R7 ;  /* 0x0000000105007824 */ /* 0x000fca00078e0207 */
[----:B------:R-:W-:-:S04]  /*0350*/  ISETP.GE.U32.AND.EX P0, PT, R0, R11, PT, P0 ;  /* 0x0000000b0000720c */ /* 0x000fc80003f06100 */
[----:B------:R-:W-:Y:S02]  /*0360*/  SEL R5, R10, RZ, P0 ;  /* 0x000000ff0a057207 */ /* 0x000fe40000000000 */
[----:B------:R-:W-:Y:S02]  /*0370*/  SEL R11, R11, RZ, P0 ;  /* 0x000000ff0b0b7207 */ /* 0x000fe40000000000 */
[----:B------:R-:W-:-:S04]  /*0380*/  IADD3 R4, P0, PT, -R5, R4, RZ ;  /* 0x0000000405047210 */ /* 0x000fc80007f1e1ff */
[----:B------:R-:W-:-:S05]  /*0390*/  IADD3.X R5, PT, PT, ~R11, R0, RZ, P0, !PT ;  /* 0x000000000b057210 */ /* 0x000fca00007fe5ff */
[----:B------:R-:W-:Y:S01]  /*03a0*/  STG.E.64 desc[UR4][R2.64], R4 ;  /* 0x0000000402007986 */ /* 0x000fe2000c101b04 */
[----:B------:R-:W-:Y:S05]  /*03b0*/  EXIT ;  /* 0x000000000000794d */ /* 0x000fea0003800000 */
.L_x_0:
[----:B------:R-:W-:-:S00]  /*03c0*/  BRA `(.L_x_0) ;  /* 0xfffffffc00fc7947 */ /* 0x000fc0000383ffff */
[----:B------:R-:W-:-:S00]  /*03d0*/  NOP ;  /* 0x0000000000007918 */ /* 0x000fc00000000000 */
        /* <DEDUP_REMOVED lines=10> */
.L_x_38:


//--------------------- .text._Z25pointwise_multiply_kernelPmS_S_i7Barrett --------------------------
	.section	.text._Z25pointwise_multiply_kernelPmS_S_i7Barrett,"ax",@progbits
	.align	128
        .global         _Z25pointwise_multiply_kernelPmS_S_i7Barrett
        .type           _Z25pointwise_multiply_kernelPmS_S_i7Barrett,@function
        .size           _Z25pointwise_multiply_kernelPmS_S_i7Barrett,(.L_x_39 - _Z25pointwise_multiply_kernelPmS_S_i7Barrett)
        .other          _Z25pointwise_multiply_kernelPmS_S_i7Barrett,@"STO_CUDA_ENTRY STV_DEFAULT"
_Z25pointwise_multiply_kernelPmS_S_i7Barrett:
.text._Z25pointwise_multiply_kernelPmS_S_i7Barrett:
        /* <DEDUP_REMOVED lines=10> */
[----:B------:R-:W2:Y:S06]  /*00a0*/  LDCU.64 UR6, c[0x0][0x3b0] ;  /* 0x00007600ff0677ac */ /* 0x000eac0008000a00 */
[----:B------:R-:W3:Y:S08]  /*00b0*/  LDC.64 R10, c[0x0][0x388] ;  /* 0x0000e200ff0a7b82 */ /* 0x000ef00000000a00 */
[----:B------:R-:W4:Y:S01]  /*00c0*/  LDC R7, c[0x0][0x3a8] ;  /* 0x0000ea00ff077b82 */ /* 0x000f220000000800 */
[----:B0-----:R-:W-:-:S06]  /*00d0*/  IMAD.WIDE R8, R0, 0x8, R8 ;  /* 0x0000000800087825 */ /* 0x001fcc00078e0208 */
[----:B-1----:R-:W5:Y:S01]  /*00e0*/  LDG.E.64 R8, desc[UR4][R8.64] ;  /* 0x0000000408087981 */ /* 0x002f62000c1e1b00 */
[----:B---3--:R-:W-:-:S06]  /*00f0*/  IMAD.WIDE R10, R0, 0x8, R10 ;  /* 0x00000008000a7825 */ /* 0x008fcc00078e020a */
[----:B------:R-:W5:Y:S02]  /*0100*/  LDG.E.64 R10, desc[UR4][R10.64] ;  /* 0x000000040a0a7981 */ /* 0x000f64000c1e1b00 */
[----:B-----5:R-:W-:-:S04]  /*0110*/  IMAD.WIDE.U32 R4, R11, R8, RZ ;  /* 0x000000080b047225 */ /* 0x020fc800078e00ff */
[----:B------:R-:W-:-:S04]  /*0120*/  IMAD.WIDE.U32 R2, R10, R8, RZ ;  /* 0x000000080a027225 */ /* 0x000fc800078e00ff */
[----:B------:R-:W-:-:S03]  /*0130*/  IMAD.WIDE.U32 R12, P1, R9, R10, R4 ;  /* 0x0000000a090c7225 */ /* 0x000fc60007820004 */
[----:B------:R-:W-:-:S05]  /*0140*/  IADD3 R3, P0, PT, R3, R12, RZ ;  /* 0x0000000c03037210 */ /* 0x000fca0007f1e0ff */
[----:B--2---:R-:W-:-:S04]  /*0150*/  IMAD.WIDE.U32 R4, R3, UR6, RZ ;  /* 0x0000000603047c25 */ /* 0x004fc8000f8e00ff */
[----:B------:R-:W-:-:S04]  /*0160*/  IMAD.WIDE.U32 R16, P2, R2, UR7, R4 ;  /* 0x0000000702107c25 */ /* 0x000fc8000f840004 */
[----:B------:R-:W-:Y:S01]  /*0170*/  IMAD.WIDE.U32 R4, R2, UR6, RZ ;  /* 0x0000000602047c25 */ /* 0x000fe2000f8e00ff */
[----:B------:R-:W-:-:S03]  /*0180*/  IADD3.X R19, PT, PT, RZ, RZ, RZ, P2, !PT ;  /* 0x000000ffff137210 */ /* 0x000fc600017fe4ff */
[----:B------:R-:W-:Y:S02]  /*0190*/  IMAD.X R15, RZ, RZ, RZ, P1 ;  /* 0x000000ffff0f7224 */ /* 0x000fe400008e06ff */
[----:B------:R-:W-:Y:S01]  /*01a0*/  IMAD.MOV.U32 R14, RZ, RZ, R13 ;  /* 0x000000ffff0e7224 */ /* 0x000fe200078e000d */
[----:B------:R-:W-:Y:S02]  /*01b0*/  IADD3 R6, P1, PT, R5, R16, RZ ;  /* 0x0000001005067210 */ /* 0x000fe40007f3e0ff */
[----:B------:R-:W-:Y:S01]  /*01c0*/  MOV R18, R17 ;  /* 0x0000001100127202 */ /* 0x000fe20000000f00 */
[----:B------:R-:W-:-:S04]  /*01d0*/  IMAD.WIDE.U32.X R10, R9, R11, R14, P0 ;  /* 0x0000000b090a7225 */ /* 0x000fc800000e040e */
[----:B------:R-:W-:-:S04]  /*01e0*/  IMAD.WIDE.U32.X R8, R3, UR7, R18, P1 ;  /* 0x0000000703087c25 */ /* 0x000fc800088e0412 */
[----:B------:R-:W-:Y:S01]  /*01f0*/  IMAD R5, R11, UR6, RZ ;  /* 0x000000060b057c24 */ /* 0x000fe2000f8e02ff */
[----:B----4-:R-:W-:-:S03]  /*0200*/  ISETP.GT.AND P0, PT, R7, 0x3f, PT ;  /* 0x0000003f0700780c */ /* 0x010fc60003f04270 */
[C---:B------:R-:W-:Y:S02]  /*0210*/  IMAD R15, R10.reuse, UR7, R5 ;  /* 0x000000070a0f7c24 */ /* 0x040fe4000f8e0205 */
[----:B------:R-:W-:Y:S02]  /*0220*/  IMAD.WIDE.U32 R10, R10, UR6, R8 ;  /* 0x000000060a0a7c25 */ /* 0x000fe4000f8e0008 */
[----:B------:R-:W0:Y:S01]  /*0230*/  LDC.64 R8, c[0x0][0x3a0] ;  /* 0x0000e800ff087b82 */ /* 0x000e220000000a00 */
[C---:B------:R-:W-:Y:S01]  /*0240*/  IADD3 R13, PT, PT, -R7.reuse, 0x40, RZ ;  /* 0x00000040070d7810 */ /* 0x040fe20007ffe1ff */
[----:B------:R-:W-:Y:S01]  /*0250*/  VIADD R5, R7, 0xffffffc0 ;  /* 0xffffffc007057836 */ /* 0x000fe20000000000 */
[----:B------:R-:W-:Y:S02]  /*0260*/  IADD3 R14, PT, PT, R11, R15, RZ ;  /* 0x0000000f0b0e7210 */ /* 0x000fe40007ffe0ff */
[----:B------:R-:W-:Y:S02]  /*0270*/  SHF.R.U64 R11, R4, R7, R6 ;  /* 0x00000007040b7219 */ /* 0x000fe40000001206 */
[----:B------:R-:W-:-:S02]  /*0280*/  SHF.L.U32 R12, R10, R13, RZ ;  /* 0x0000000d0a0c7219 */ /* 0x000fc400000006ff */
[C---:B------:R-:W-:Y:S02]  /*0290*/  SHF.R.U64 R4, R10.reuse, R5, R14 ;  /* 0x000000050a047219 */ /* 0x040fe4000000120e */
[----:B------:R-:W-:Y:S02]  /*02a0*/  SHF.R.U32.HI R6, RZ, R7, R6 ;  /* 0x00000007ff067219 */ /* 0x000fe40000011606 */
[--C-:B------:R-:W-:Y:S02]  /*02b0*/  SHF.L.U64.HI R13, R10, R13, R14.reuse ;  /* 0x0000000d0a0d7219 */ /* 0x100fe4000001020e */
[----:B------:R-:W-:Y:S02]  /*02c0*/  @!P0 LOP3.LUT R4, R11, R12, RZ, 0xfc, !PT ;  /* 0x0000000c0b048212 */ /* 0x000fe400078efcff */
[----:B------:R-:W-:Y:S02]  /*02d0*/  SHF.R.U32.HI R5, RZ, R5, R14 ;  /* 0x00000005ff057219 */ /* 0x000fe4000001160e */
[----:B------:R-:W-:-:S02]  /*02e0*/  @!P0 LOP3.LUT R5, R6, R13, RZ, 0xfc, !PT ;  /* 0x0000000d06058212 */ /* 0x000fc400078efcff */
[----:B------:R-:W-:Y:S01]  /*02f0*/  IADD3 R11, P0, PT, RZ, -R4, RZ ;  /* 0x80000004ff0b7210 */ /* 0x000fe20007f1e0ff */
[----:B------:R-:W1:Y:S04]  /*0300*/  LDC.64 R6, c[0x0][0x390] ;  /* 0x0000e400ff067b82 */ /* 0x000e680000000a00 */
[----:B------:R-:W-:-:S04]  /*0310*/  IMAD.X R5, RZ, RZ, ~R5, P0 ;  /* 0x000000ffff057224 */ /* 0x000fc800000e0e05 */
[-C--:B0-----:R-:W-:Y:S02]  /*0320*/  IMAD R4, R5, R8.reuse, RZ ;  /* 0x0000000805047224 */ /* 0x081fe400078e02ff */
[----:B------:R-:W-:-:S04]  /*0330*/  IMAD.WIDE.U32 R2, R11, R8, R2 ;  /* 0x000000080b027225 */ /* 0x000fc800078e0002 */
[----:B------:R-:W-:Y:S01]  /*0340*/  IMAD R5, R11, R9, R4 ;  /* 0x000000090b057224 */ /* 0x000fe200078e0204 */
[----:B------:R-:W-:-:S04]  /*0350*/  ISETP.GE.U32.AND P0, PT, R2, R8, PT ;  /* 0x000000080200720c */ /* 0x000fc80003f06070 */
[----:B------:R-:W-:-:S04]  /*0360*/  IADD3 R10, PT, PT, R3, R5, RZ ;  /* 0x00000005030a7210 */ /* 0x000fc80007ffe0ff */
[----:B------:R-:W-:-:S04]  /*0370*/  ISETP.GE.U32.AND.EX P0, PT, R10, R9, PT, P0 ;  /* 0x000000090a00720c */ /* 0x000fc80003f06100 */
[----:B------:R-:W-:Y:S02]  /*0380*/  SEL R5, R8, RZ, P0 ;  /* 0x000000ff08057207 */ /* 0x000fe40000000000 */
[----:B------:R-:W-:Y:S02]  /*0390*/  SEL R9, R9, RZ, P0 ;  /* 0x000000ff09097207 */ /* 0x000fe40000000000 */
[----:B------:R-:W-:Y:S01]  /*03a0*/  IADD3 R4, P0, PT, -R5, R2, RZ ;  /* 0x0000000205047210 */ /* 0x000fe20007f1e1ff */
[----:B-1----:R-:W-:-:S04]  /*03b0*/  IMAD.WIDE R2, R0, 0x8, R6 ;  /* 0x0000000800027825 */ /* 0x002fc800078e0206 */
[----:B------:R-:W-:-:S05]  /*03c0*/  IMAD.X R5, R10, 0x1, ~R9, P0 ;  /* 0x000000010a057824 */ /* 0x000fca00000e0e09 */
[----:B------:R-:W-:Y:S01]  /*03d0*/  STG.E.64 desc[UR4][R2.64], R4 ;  /* 0x0000000402007986 */ /* 0x000fe2000c101b04 */
[----:B------:R-:W-:Y:S05]  /*03e0*/  EXIT ;  /* 0x000000000000794d */ /* 0x000fea0003800000 */
.L_x_1:
        /* <DEDUP_REMOVED lines=9> */
.L_x_39:


//--------------------- .text._Z10ntt_kernelPmS_iiii7Barrett --------------------------
	.section	.text._Z10ntt_kernelPmS_iiii7Barrett,"ax",@progbits
	.align	128
        .global         _Z10ntt_kernelPmS_iiii7Barrett
        .type           _Z10ntt_kernelPmS_iiii7Barrett,@function
        .size           _Z10ntt_kernelPmS_iiii7Barrett,(.L_x_40 - _Z10ntt_kernelPmS_iiii7Barrett)
        .other          _Z10ntt_kernelPmS_iiii7Barrett,@"STO_CUDA_ENTRY STV_DEFAULT"
_Z10ntt_kernelPmS_iiii7Barrett:
.text._Z10ntt_kernelPmS_iiii7Barrett:
[----:B------:R-:W-:Y:S01]  /*0000*/  LDC R1, c[0x0][0x37c] ;  /* 0x0000df00ff017b82 */ /* 0x000fe20000000800 */
[----:B------:R-:W0:Y:S07]  /*0010*/  S2R R2, SR_TID.X ;  /* 0x0000000000027919 */ /* 0x000e2e0000002100 */
[----:B------:R-:W1:Y:S08]  /*0020*/  LDC.64 R8, c[0x0][0x390] ;  /* 0x0000e400ff087b82 */ /* 0x000e700000000a00 */
[----:B------:R-:W2:Y:S01]  /*0030*/  S2UR UR4, SR_CTAID.X ;  /* 0x00000000000479c3 */ /* 0x000ea20000002500 */
[----:B-1----:R-:W-:-:S04]  /*0040*/  LEA.HI R0, R9, R9, RZ, 0x1 ;  /* 0x0000000909007211 */ /* 0x002fc800078f08ff */
[----:B------:R-:W-:Y:S01]  /*0050*/  SHF.R.S32.HI R5, RZ, 0x1, R0 ;  /* 0x00000001ff057819 */ /* 0x000fe20000011400 */
[----:B--2---:R-:W-:-:S03]  /*0060*/  IMAD R3, R9, UR4, RZ ;  /* 0x0000000409037c24 */ /* 0x004fc6000f8e02ff */
[----:B0-----:R-:W-:-:S04]  /*0070*/  ISETP.GE.AND P0, PT, R2, R5, PT ;  /* 0x000000050200720c */ /* 0x001fc80003f06270 */
[----:B------:R-:W-:-:S13]  /*0080*/  ISETP.GE.OR P0, PT, R3, R8, P0 ;  /* 0x000000080300720c */ /* 0x000fda0000706670 */
[----:B------:R-:W-:Y:S05]  /*0090*/  @P0 EXIT ;  /* 0x000000000000094d */ /* 0x000fea0003800000 */
[----:B------:R-:W0:Y:S01]  /*00a0*/  LDC.64 R10, c[0x0][0x398] ;  /* 0x0000e600ff0a7b82 */ /* 0x000e220000000a00 */
[----:B------:R-:W1:Y:S01]  /*00b0*/  LDCU.64 UR4, c[0x0][0x358] ;  /* 0x00006b00ff0477ac */ /* 0x000e620008000a00 */
[----:B------:R-:W-:Y:S01]  /*00c0*/  IMAD.IADD R3, R3, 0x1, R2 ;  /* 0x0000000103037824 */ /* 0x000fe200078e0202 */
[----:B------:R-:W2:Y:S05]  /*00d0*/  LDCU.64 UR6, c[0x0][0x3b0] ;  /* 0x00007600ff0677ac */ /* 0x000eaa0008000a00 */
[----:B------:R-:W3:Y:S08]  /*00e0*/  LDC.64 R6, c[0x0][0x380] ;  /* 0x0000e000ff067b82 */ /* 0x000ef00000000a00 */
[----:B------:R-:W4:Y:S01]  /*00f0*/  LDC.64 R16, c[0x0][0x388] ;  /* 0x0000e200ff107b82 */ /* 0x000f220000000a00 */
[----:B0-----:R-:W-:-:S04]  /*0100*/  ISETP.NE.AND P0, PT, R10, -0x1, PT ;  /* 0xffffffff0a00780c */ /* 0x001fc80003f05270 */
[----:B------:R-:W-:Y:S01]  /*0110*/  SEL R0, R5, RZ, !P0 ;  /* 0x000000ff05007207 */ /* 0x000fe20004000000 */
[----:B---3--:R-:W-:-:S04]  /*0120*/  IMAD.WIDE R6, R3, 0x8, R6 ;  /* 0x0000000803067825 */ /* 0x008fc800078e0206 */
[----:B------:R-:W-:Y:S02]  /*0130*/  IMAD.IADD R0, R0, 0x1, R2 ;  /* 0x0000000100007824 */ /* 0x000fe400078e0202 */
[----:B------:R-:W-:-:S04]  /*0140*/  IMAD.WIDE R2, R5, 0x8, R6 ;  /* 0x0000000805027825 */ /* 0x000fc800078e0206 */
[----:B------:R-:W-:Y:S02]  /*0150*/  IMAD R9, R9, R11, R0 ;  /* 0x0000000b09097224 */ /* 0x000fe400078e0200 */
[----:B-1----:R-:W3:Y:S01]  /*0160*/  LDG.E.64 R10, desc[UR4][R2.64] ;  /* 0x00000004020a7981 */ /* 0x002ee2000c1e1b00 */
[----:B------:R-:W0:Y:S01]  /*0170*/  LDC R0, c[0x0][0x3a8] ;  /* 0x0000ea00ff007b82 */ /* 0x000e220000000800 */
[----:B----4-:R-:W-:Y:S02]  /*0180*/  IMAD.WIDE R16, R9, 0x8, R16 ;  /* 0x0000000809107825 */ /* 0x010fe400078e0210 */
[----:B------:R-:W4:Y:S04]  /*0190*/  LDG.E.64 R8, desc[UR4][R6.64] ;  /* 0x0000000406087981 */ /* 0x000f28000c1e1b00 */
[----:B------:R-:W3:Y:S02]  /*01a0*/  LDG.E.64 R16, desc[UR4][R16.64] ;  /* 0x0000000410107981 */ /* 0x000ee4000c1e1b00 */
[----:B---3--:R-:W-:-:S04]  /*01b0*/  IMAD.WIDE.U32 R20, R11, R16, RZ ;  /* 0x000000100b147225 */ /* 0x008fc800078e00ff */
[----:B------:R-:W-:-:S04]  /*01c0*/  IMAD.WIDE.U32 R12, R10, R16, RZ ;  /* 0x000000100a0c7225 */ /* 0x000fc800078e00ff */
[----:B------:R-:W-:-:S03]  /*01d0*/  IMAD.WIDE.U32 R20, P0, R17, R10, R20 ;  /* 0x0000000a11147225 */ /* 0x000fc60007800014 */
[----:B------:R-:W-:-:S05]  /*01e0*/  IADD3 R13, P1, PT, R13, R20, RZ ;  /* 0x000000140d0d7210 */ /* 0x000fca0007f3e0ff */
[----:B--2---:R-:W-:-:S04]  /*01f0*/  IMAD.WIDE.U32 R14, R13, UR6, RZ ;  /* 0x000000060d0e7c25 */ /* 0x004fc8000f8e00ff */
[----:B------:R-:W-:-:S04]  /*0200*/  IMAD.WIDE.U32 R4, R12, UR6, RZ ;  /* 0x000000060c047c25 */ /* 0x000fc8000f8e00ff */
[----:B------:R-:W-:-:S04]  /*0210*/  IMAD.WIDE.U32 R14, P2, R12, UR7, R14 ;  /* 0x000000070c0e7c25 */ /* 0x000fc8000f84000e */
[----:B------:R-:W-:Y:S02]  /*0220*/  IMAD.X R23, RZ, RZ, RZ, P0 ;  /* 0x000000ffff177224 */ /* 0x000fe400000e06ff */
[----:B------:R-:W-:Y:S01]  /*0230*/  IMAD.MOV.U32 R22, RZ, RZ, R21 ;  /* 0x000000ffff167224 */ /* 0x000fe200078e0015 */
[----:B------:R-:W-:Y:S01]  /*0240*/  IADD3 R5, P0, PT, R5, R14, RZ ;  /* 0x0000000e05057210 */ /* 0x000fe20007f1e0ff */
[----:B------:R-:W-:Y:S02]  /*0250*/  IMAD.X R19, RZ, RZ, RZ, P2 ;  /* 0x000000ffff137224 */ /* 0x000fe400010e06ff */
[----:B------:R-:W-:Y:S02]  /*0260*/  IMAD.MOV.U32 R18, RZ, RZ, R15 ;  /* 0x000000ffff127224 */ /* 0x000fe400078e000f */
[----:B------:R-:W-:-:S04]  /*0270*/  IMAD.WIDE.U32.X R10, R17, R11, R22, P1 ;  /* 0x0000000b110a7225 */ /* 0x000fc800008e0416 */
[----:B------:R-:W-:-:S04]  /*0280*/  IMAD.WIDE.U32.X R14, R13, UR7, R18, P0 ;  /* 0x000000070d0e7c25 */ /* 0x000fc800080e0412 */
[----:B------:R-:W-:Y:S01]  /*0290*/  IMAD R11, R11, UR6, RZ ;  /* 0x000000060b0b7c24 */ /* 0x000fe2000f8e02ff */
[----:B0-----:R-:W-:Y:S01]  /*02a0*/  ISETP.GT.AND P0, PT, R0, 0x3f, PT ;  /* 0x0000003f0000780c */ /* 0x001fe20003f04270 */
[----:B------:R-:W-:-:S04]  /*02b0*/  IMAD.WIDE.U32 R14, R10, UR6, R14 ;  /* 0x000000060a0e7c25 */ /* 0x000fc8000f8e000e */
[----:B------:R-:W-:Y:S02]  /*02c0*/  IMAD R21, R10, UR7, R11 ;  /* 0x000000070a157c24 */ /* 0x000fe4000f8e020b */
[----:B------:R-:W0:Y:S01]  /*02d0*/  LDC.64 R10, c[0x0][0x3a0] ;  /* 0x0000e800ff0a7b82 */ /* 0x000e220000000a00 */
[C---:B------:R-:W-:Y:S01]  /*02e0*/  IADD3 R19, PT, PT, -R0.reuse, 0x40, RZ ;  /* 0x0000004000137810 */ /* 0x040fe20007ffe1ff */
[----:B------:R-:W-:Y:S02]  /*02f0*/  VIADD R17, R0, 0xffffffc0 ;  /* 0xffffffc000117836 */ /* 0x000fe40000000000 */
[----:B------:R-:W-:Y:S01]  /*0300*/  IMAD.IADD R18, R15, 0x1, R21 ;  /* 0x000000010f127824 */ /* 0x000fe200078e0215 */
[----:B------:R-:W-:Y:S02]  /*0310*/  SHF.R.U64 R15, R4, R0, R5 ;  /* 0x00000000040f7219 */ /* 0x000fe40000001205 */
[C---:B------:R-:W-:Y:S02]  /*0320*/  SHF.L.U32 R16, R14.reuse, R19, RZ ;  /* 0x000000130e107219 */ /* 0x040fe400000006ff */
[----:B------:R-:W-:-:S02]  /*0330*/  SHF.R.U64 R4, R14, R17, R18 ;  /* 0x000000110e047219 */ /* 0x000fc40000001212 */
[----:B------:R-:W-:Y:S02]  /*0340*/  SHF.R.U32.HI R0, RZ, R0, R5 ;  /* 0x00000000ff007219 */ /* 0x000fe40000011605 */
[--C-:B------:R-:W-:Y:S02]  /*0350*/  SHF.L.U64.HI R19, R14, R19, R18.reuse ;  /* 0x000000130e137219 */ /* 0x100fe40000010212 */
[----:B------:R-:W-:Y:S02]  /*0360*/  @!P0 LOP3.LUT R4, R15, R16, RZ, 0xfc, !PT ;  /* 0x000000100f048212 */ /* 0x000fe400078efcff */
[----:B------:R-:W-:Y:S02]  /*0370*/  SHF.R.U32.HI R17, RZ, R17, R18 ;  /* 0x00000011ff117219 */ /* 0x000fe40000011612 */
[----:B------:R-:W-:Y:S02]  /*0380*/  @!P0 LOP3.LUT R17, R0, R19, RZ, 0xfc, !PT ;  /* 0x0000001300118212 */ /* 0x000fe400078efcff */
[----:B------:R-:W-:-:S05]  /*0390*/  IADD3 R5, P0, PT, RZ, -R4, RZ ;  /* 0x80000004ff057210 */ /* 0x000fca0007f1e0ff */
[----:B------:R-:W-:-:S04]  /*03a0*/  IMAD.X R17, RZ, RZ, ~R17, P0 ;  /* 0x000000ffff117224 */ /* 0x000fc800000e0e11 */
[-C--:B0-----:R-:W-:Y:S02]  /*03b0*/  IMAD R0, R17, R10.reuse, RZ ;  /* 0x0000000a11007224 */ /* 0x081fe400078e02ff */
[----:B------:R-:W-:-:S04]  /*03c0*/  IMAD.WIDE.U32 R12, R5, R10, R12 ;  /* 0x0000000a050c7225 */ /* 0x000fc800078e000c */
[----:B------:R-:W-:Y:S01]  /*03d0*/  IMAD R5, R5, R11, R0 ;  /* 0x0000000b05057224 */ /* 0x000fe200078e0200 */
[----:B------:R-:W-:-:S03]  /*03e0*/  ISETP.GE.U32.AND P0, PT, R12, R10, PT ;  /* 0x0000000a0c00720c */ /* 0x000fc60003f06070 */
[----:B------:R-:W-:-:S05]  /*03f0*/  IMAD.IADD R0, R13, 0x1, R5 ;  /* 0x000000010d007824 */ /* 0x000fca00078e0205 */
[----:B------:R-:W-:-:S04]  /*0400*/  ISETP.GE.U32.AND.EX P0, PT, R0, R11, PT, P0 ;  /* 0x0000000b0000720c */ /* 0x000fc80003f06100 */
[----:B------:R-:W-:Y:S02]  /*0410*/  SEL R17, R10, RZ, P0 ;  /* 0x000000ff0a117207 */ /* 0x000fe40000000000 */
[----:B------:R-:W-:Y:S02]  /*0420*/  SEL R19, R11, RZ, P0 ;  /* 0x000000ff0b137207 */ /* 0x000fe40000000000 */
[----:B------:R-:W-:-:S04]  /*0430*/  IADD3 R17, P1, PT, -R17, R12, RZ ;  /* 0x0000000c11117210 */ /* 0x000fc80007f3e1ff */
[-C--:B----4-:R-:W-:Y:S01]  /*0440*/  IADD3 R15, P2, PT, R8, R17.reuse, RZ ;  /* 0x00000011080f7210 */ /* 0x090fe20007f5e0ff */
[----:B------:R-:W-:Y:S01]  /*0450*/  IMAD.X R19, R0, 0x1, ~R19, P1 ;  /* 0x0000000100137824 */ /* 0x000fe200008e0e13 */
[----:B------:R-:W-:Y:S02]  /*0460*/  ISETP.GE.U32.AND P1, PT, R8, R17, PT ;  /* 0x000000110800720c */ /* 0x000fe40003f26070 */
[----:B------:R-:W-:Y:S01]  /*0470*/  ISETP.GE.U32.AND P0, PT, R15, R10, PT ;  /* 0x0000000a0f00720c */ /* 0x000fe20003f06070 */
[C---:B------:R-:W-:Y:S01]  /*0480*/  IMAD.X R0, R9.reuse, 0x1, R19, P2 ;  /* 0x0000000109007824 */ /* 0x040fe200010e0613 */
[----:B------:R-:W-:-:S04]  /*0490*/  ISETP.GE.U32.AND.EX P1, PT, R9, R19, PT, P1 ;  /* 0x000000130900720c */ /* 0x000fc80003f26110 */
[----:B------:R-:W-:Y:S02]  /*04a0*/  ISETP.GE.U32.AND.EX P0, PT, R0, R11, PT, P0 ;  /* 0x0000000b0000720c */ /* 0x000fe40003f06100 */
[C---:B------:R-:W-:Y:S02]  /*04b0*/  SEL R5, R10.reuse, RZ, !P1 ;  /* 0x000000ff0a057207 */ /* 0x040fe40004800000 */
[----:B------:R-:W-:Y:S02]  /*04c0*/  SEL R4, R10, RZ, P0 ;  /* 0x000000ff0a047207 */ /* 0x000fe40000000000 */
[C---:B------:R-:W-:Y:S02]  /*04d0*/  SEL R13, R11.reuse, RZ, !P1 ;  /* 0x000000ff0b0d7207 */ /* 0x040fe40004800000 */
[----:B------:R-:W-:Y:S02]  /*04e0*/  IADD3 R4, P1, PT, -R4, R15, RZ ;  /* 0x0000000f04047210 */ /* 0x000fe40007f3e1ff */
[----:B------:R-:W-:-:S02]  /*04f0*/  SEL R11, R11, RZ, P0 ;  /* 0x000000ff0b0b7207 */ /* 0x000fc40000000000 */
[----:B------:R-:W-:-:S03]  /*0500*/  IADD3 R8, P2, P3, R5, R8, -R17 ;  /* 0x0000000805087210 */ /* 0x000fc60007b5e811 */
[----:B------:R-:W-:Y:S01]  /*0510*/  IMAD.X R5, R0, 0x1, ~R11, P1 ;  /* 0x0000000100057824 */ /* 0x000fe200008e0e0b */
[----:B------:R-:W-:-:S04]  /*0520*/  IADD3.X R9, PT, PT, R13, R9, ~R19, P2, P3 ;  /* 0x000000090d097210 */ /* 0x000fc800017e6c13 */
[----:B------:R-:W-:Y:S04]  /*0530*/  STG.E.64 desc[UR4][R6.64], R4 ;  /* 0x0000000406007986 */ /* 0x000fe8000c101b04 */
[----:B------:R-:W-:Y:S01]  /*0540*/  STG.E.64 desc[UR4][R2.64], R8 ;  /* 0x0000000802007986 */ /* 0x000fe2000c101b04 */
[----:B------:R-:W-:Y:S05]  /*0550*/  EXIT ;  /* 0x000000000000794d */ /* 0x000fea0003800000 */
.L_x_2:
        /* <DEDUP_REMOVED lines=10> */
.L_x_40:


//--------------------- .text._Z26precompute_twiddles_kernelPmii7Barrett --------------------------
	.section	.text._Z26precompute_twiddles_kernelPmii7Barrett,"ax",@progbits
	.align	128
        .global         _Z26precompute_twiddles_kernelPmii7Barrett
        .type           _Z26precompute_twiddles_kernelPmii7Barrett,@function
        .size           _Z26precompute_twiddles_kernelPmii7Barrett,(.L_x_41 - _Z26precompute_twiddles_kernelPmii7Barrett)
        .other          _Z26precompute_twiddles_kernelPmii7Barrett,@"STO_CUDA_ENTRY STV_DEFAULT"
_Z26precompute_twiddles_kernelPmii7Barrett:
.text._Z26precompute_twiddles_kernelPmii7Barrett:
[----:B------:R-:W-:Y:S01]  /*0000*/  LDC R1, c[0x0][0x37c] ;  /* 0x0000df00ff017b82 */ /* 0x000fe20000000800 */
[----:B------:R-:W0:Y:S01]  /*0010*/  S2R R0, SR_CTAID.X ;  /* 0x0000000000007919 */ /* 0x000e220000002500 */
[----:B------:R-:W0:Y:S02]  /*0020*/  LDCU UR4, c[0x0][0x388] ;  /* 0x00007100ff0477ac */ /* 0x000e240008000800 */
[----:B0-----:R-:W-:-:S13]  /*0030*/  ISETP.GE.AND P0, PT, R0, UR4, PT ;  /* 0x0000000400007c0c */ /* 0x001fda000bf06270 */
[----:B------:R-:W-:Y:S05]  /*0040*/  @P0 EXIT ;  /* 0x000000000000094d */ /* 0x000fea0003800000 */
[----:B------:R-:W0:Y:S01]  /*0050*/  S2R R3, SR_TID.X ;  /* 0x0000000000037919 */ /* 0x000e220000002100 */
[----:B------:R-:W-:-:S05]  /*0060*/  VIADD R0, R0, 0x1 ;  /* 0x0000000100007836 */ /* 0x000fca0000000000 */
[----:B------:R-:W-:-:S04]  /*0070*/  SHF.R.U32.HI R2, RZ, 0x1, R0 ;  /* 0x00000001ff027819 */ /* 0x000fc80000011600 */
[----:B0-----:R-:W-:-:S13]  /*0080*/  ISETP.GE.U32.AND P0, PT, R3, R2, PT ;  /* 0x000000020300720c */ /* 0x001fda0003f06070 */
[----:B------:R-:W-:Y:S05]  /*0090*/  @P0 EXIT ;  /* 0x000000000000094d */ /* 0x000fea0003800000 */
[-C--:B------:R-:W-:Y:S01]  /*00a0*/  IABS R9, R0.reuse ;  /* 0x0000000000097213 */ /* 0x080fe20000000000 */
[----:B------:R-:W0:Y:S01]  /*00b0*/  LDC R13, c[0x0][0x38c] ;  /* 0x0000e300ff0d7b82 */ /* 0x000e220000000800 */
[----:B------:R-:W-:Y:S02]  /*00c0*/  IABS R10, R0 ;  /* 0x00000000000a7213 */ /* 0x000fe40000000000 */
[----:B------:R-:W1:Y:S03]  /*00d0*/  I2F.RP R6, R9 ;  /* 0x0000000900067306 */ /* 0x000e660000209400 */
[----:B------:R-:W-:-:S05]  /*00e0*/  IMAD.MOV R10, RZ, RZ, -R10 ;  /* 0x000000ffff0a7224 */ /* 0x000fca00078e0a0a */
[----:B-1----:R-:W1:Y:S01]  /*00f0*/  MUFU.RCP R6, R6 ;  /* 0x0000000600067308 */ /* 0x002e620000001000 */
[----:B0-----:R-:W-:Y:S02]  /*0100*/  VIADD R7, R13, 0xffffffff ;  /* 0xffffffff0d077836 */ /* 0x001fe40000000000 */
[----:B-1----:R-:W-:-:S03]  /*0110*/  VIADD R4, R6, 0xffffffe ;  /* 0x0ffffffe06047836 */ /* 0x002fc60000000000 */
[----:B------:R-:W-:Y:S02]  /*0120*/  IABS R6, R7 ;  /* 0x0000000700067213 */ /* 0x000fe40000000000 */
[----:B------:R-:W-:Y:S01]  /*0130*/  LOP3.LUT R7, R7, R0, RZ, 0x3c, !PT ;  /* 0x0000000007077212 */ /* 0x000fe200078e3cff */
[----:B------:R0:W1:Y:S03]  /*0140*/  F2I.FTZ.U32.TRUNC.NTZ R5, R4 ;  /* 0x0000000400057305 */ /* 0x000066000021f000 */
[----:B------:R-:W-:Y:S01]  /*0150*/  ISETP.GE.AND P2, PT, R7, RZ, PT ;  /* 0x000000ff0700720c */ /* 0x000fe20003f46270 */
[----:B0-----:R-:W-:Y:S02]  /*0160*/  IMAD.MOV.U32 R4, RZ, RZ, RZ ;  /* 0x000000ffff047224 */ /* 0x001fe400078e00ff */
[----:B-1----:R-:W-:-:S04]  /*0170*/  IMAD.MOV R8, RZ, RZ, -R5 ;  /* 0x000000ffff087224 */ /* 0x002fc800078e0a05 */
[----:B------:R-:W-:-:S04]  /*0180*/  IMAD R11, R8, R9, RZ ;  /* 0x00000009080b7224 */ /* 0x000fc800078e02ff */
[----:B------:R-:W-:-:S04]  /*0190*/  IMAD.HI.U32 R5, R5, R11, R4 ;  /* 0x0000000b05057227 */ /* 0x000fc800078e0004 */
[----:B------:R-:W-:Y:S02]  /*01a0*/  IMAD.MOV.U32 R4, RZ, RZ, R10 ;  /* 0x000000ffff047224 */ /* 0x000fe400078e000a */
[----:B------:R-:W-:-:S04]  /*01b0*/  IMAD.HI.U32 R5, R5, R6, RZ ;  /* 0x0000000605057227 */ /* 0x000fc800078e00ff */
[----:B------:R-:W-:-:S05]  /*01c0*/  IMAD R4, R5, R4, R6 ;  /* 0x0000000405047224 */ /* 0x000fca00078e0206 */
[----:B------:R-:W-:-:S13]  /*01d0*/  ISETP.GT.U32.AND P1, PT, R9, R4, PT ;  /* 0x000000040900720c */ /* 0x000fda0003f24070 */
[----:B------:R-:W-:Y:S02]  /*01e0*/  @!P1 IMAD.IADD R4, R4, 0x1, -R9 ;  /* 0x0000000104049824 */ /* 0x000fe400078e0a09 */
[----:B------:R-:W-:Y:S01]  /*01f0*/  @!P1 VIADD R5, R5, 0x1 ;  /* 0x0000000105059836 */ /* 0x000fe20000000000 */
[----:B------:R-:W-:Y:S02]  /*0200*/  ISETP.NE.AND P1, PT, R0, RZ, PT ;  /* 0x000000ff0000720c */ /* 0x000fe40003f25270 */
[----:B------:R-:W-:Y:S01]  /*0210*/  ISETP.GE.U32.AND P0, PT, R4, R9, PT ;  /* 0x000000090400720c */ /* 0x000fe20003f06070 */
[----:B------:R-:W-:-:S12]  /*0220*/  IMAD.MOV.U32 R4, RZ, RZ, 0x1 ;  /* 0x00000001ff047424 */ /* 0x000fd800078e00ff */
[----:B------:R-:W-:-:S04]  /*0230*/  @P0 VIADD R5, R5, 0x1 ;  /* 0x0000000105050836 */ /* 0x000fc80000000000 */
[----:B------:R-:W-:Y:S02]  /*0240*/  IMAD.MOV.U32 R9, RZ, RZ, R5 ;  /* 0x000000ffff097224 */ /* 0x000fe400078e0005 */
[----:B------:R-:W-:Y:S02]  /*0250*/  IMAD.MOV.U32 R5, RZ, RZ, RZ ;  /* 0x000000ffff057224 */ /* 0x000fe400078e00ff */
[----:B------:R-:W-:Y:S01]  /*0260*/  @!P2 IMAD.MOV R9, RZ, RZ, -R9 ;  /* 0x000000ffff09a224 */ /* 0x000fe200078e0a09 */
[----:B------:R-:W-:-:S04]  /*0270*/  @!P1 LOP3.LUT R9, RZ, R0, RZ, 0x33, !PT ;  /* 0x00000000ff099212 */ /* 0x000fc800078e33ff */
[----:B------:R-:W-:-:S13]  /*0280*/  ISETP.NE.AND P0, PT, R9, RZ, PT ;  /* 0x000000ff0900720c */ /* 0x000fda0003f05270 */
[----:B------:R-:W-:Y:S05]  /*0290*/  @!P0 BRA `(.L_x_3) ;  /* 0x0000000c00a08947 */ /* 0x000fea0003800000 */
[C---:B------:R-:W-:Y:S01]  /*02a0*/  VIMNMX R5, PT, PT, R13.reuse, -0x1, !PT ;  /* 0xffffffff0d057848 */ /* 0x040fe20007fe0100 */
[----:B------:R-:W-:Y:S01]  /*02b0*/  UMOV UR4, 0x4321 ;  /* 0x0000432100047882 */ /* 0x000fe20000000000 */
[C---:B------:R-:W-:Y:S01]  /*02c0*/  ISETP.GT.AND P0, PT, R13.reuse, -0x1, PT ;  /* 0xffffffff0d00780c */ /* 0x040fe20003f04270 */
[----:B------:R-:W-:Y:S01]  /*02d0*/  IMAD.MOV.U32 R8, RZ, RZ, 0x4b800000 ;  /* 0x4b800000ff087424 */ /* 0x000fe200078e00ff */
[----:B------:R-:W0:Y:S01]  /*02e0*/  FLO.U32 R4, R5 ;  /* 0x0000000500047300 */ /* 0x000e2200000e0000 */
[C---:B------:R-:W-:Y:S01]  /*02f0*/  ISETP.NE.AND P1, PT, R13.reuse, RZ, PT ;  /* 0x000000ff0d00720c */ /* 0x040fe20003f25270 */
[----:B------:R-:W-:Y:S01]  /*0300*/  IMAD.MOV.U32 R15, RZ, RZ, 0x3 ;  /* 0x00000003ff0f7424 */ /* 0x000fe200078e00ff */
[----:B------:R-:W-:Y:S01]  /*0310*/  SEL R13, R13, RZ, !P0 ;  /* 0x000000ff0d0d7207 */ /* 0x000fe20004000000 */
[----:B------:R-:W-:Y:S01]  /*0320*/  IMAD.MOV.U32 R14, RZ, RZ, RZ ;  /* 0x000000ffff0e7224 */ /* 0x000fe200078e00ff */
[----:B0-----:R-:W-:-:S04]  /*0330*/  IADD3 R4, PT, PT, -R4, 0x1f, RZ ;  /* 0x0000001f04047810 */ /* 0x001fc80007ffe1ff */
[----:B------:R-:W-:Y:S01]  /*0340*/  SEL R6, R4, 0x20, P1 ;  /* 0x0000002004067807 */ /* 0x000fe20000800000 */
[----:B------:R-:W-:-:S03]  /*0350*/  IMAD.U32 R4, RZ, RZ, UR4 ;  /* 0x00000004ff047e24 */ /* 0x000fc6000f8e00ff */
[----:B------:R-:W-:Y:S01]  /*0360*/  SHF.L.W.U32.HI R7, R13, R6, R5 ;  /* 0x000000060d077219 */ /* 0x000fe20000010e05 */
[C---:B------:R-:W-:Y:S01]  /*0370*/  VIADD R11, R6.reuse, 0x60 ;  /* 0x00000060060b7836 */ /* 0x040fe20000000000 */
[C---:B------:R-:W-:Y:S01]  /*0380*/  LOP3.LUT R12, R6.reuse, 0x1f, RZ, 0xc0, !PT ;  /* 0x0000001f060c7812 */ /* 0x040fe200078ec0ff */
[----:B------:R-:W-:Y:S01]  /*0390*/  @!P0 VIADD R11, R6, 0x40 ;  /* 0x00000040060b8836 */ /* 0x000fe20000000000 */
[----:B------:R-:W-:Y:S02]  /*03a0*/  PRMT R4, R7, R4, 0x3f ;  /* 0x0000003f07047416 */ /* 0x000fe40000000004 */
[----:B------:R-:W-:Y:S02]  /*03b0*/  SHF.L.U32 R13, R13, R12, RZ ;  /* 0x0000000c0d0d7219 */ /* 0x000fe400000006ff */
[C---:B------:R-:W-:Y:S02]  /*03c0*/  FSETP.GEU.AND P2, PT, |R4|.reuse, 1.175494350822287508e-38, PT ;  /* 0x008000000400780b */ /* 0x040fe40003f4e200 */
[----:B------:R-:W-:-:S02]  /*03d0*/  FSETP.GT.AND P1, PT, |R4|, 8.50705917302346158658e+37, PT ;  /* 0x7e8000000400780b */ /* 0x000fc40003f24200 */
[----:B------:R-:W-:Y:S02]  /*03e0*/  FSEL R5, R8, 1, !P2 ;  /* 0x3f80000008057808 */ /* 0x000fe40005000000 */
[----:B------:R-:W-:Y:S02]  /*03f0*/  SHF.R.S32.HI R8, RZ, 0x1f, R9 ;  /* 0x0000001fff087819 */ /* 0x000fe40000011409 */
[----:B------:R-:W-:Y:S02]  /*0400*/  FSEL R5, R5, 0.25, !P1 ;  /* 0x3e80000005057808 */ /* 0x000fe40004800000 */
[C---:B------:R-:W-:Y:S02]  /*0410*/  LOP3.LUT R17, R11.reuse, 0x20, RZ, 0xc0, !PT ;  /* 0x000000200b117812 */ /* 0x040fe400078ec0ff */
[----:B------:R-:W-:Y:S01]  /*0420*/  LOP3.LUT R18, R11, 0x40, RZ, 0xc0, !PT ;  /* 0x000000400b127812 */ /* 0x000fe200078ec0ff */
[----:B------:R-:W-:Y:S01]  /*0430*/  FMUL R16, R4, R5 ;  /* 0x0000000504107220 */ /* 0x000fe20000400000 */
[----:B------:R-:W-:-:S03]  /*0440*/  IMAD.MOV.U32 R4, RZ, RZ, 0x1 ;  /* 0x00000001ff047424 */ /* 0x000fc600078e00ff */
[----:B------:R0:W1:Y:S02]  /*0450*/  MUFU.RCP R10, R16 ;  /* 0x00000010000a7308 */ /* 0x0000640000001000 */
[----:B0-----:R-:W-:Y:S02]  /*0460*/  IMAD.MOV R16, RZ, RZ, -R7 ;  /* 0x000000ffff107224 */ /* 0x001fe400078e0a07 */
[----:B-1----:R-:W-:Y:S01]  /*0470*/  FMUL R10, R5, R10 ;  /* 0x0000000a050a7220 */ /* 0x002fe20000400000 */
[----:B------:R-:W-:-:S07]  /*0480*/  IMAD.MOV.U32 R5, RZ, RZ, RZ ;  /* 0x000000ffff057224 */ /* 0x000fce00078e00ff */
.L_x_7:
[----:B------:R-:W-:-:S04]  /*0490*/  LOP3.LUT R19, R9, 0x1, RZ, 0xc0, !PT ;  /* 0x0000000109137812 */ /* 0x000fc800078ec0ff */
[----:B------:R-:W-:-:S04]  /*04a0*/  ISETP.NE.U32.AND P0, PT, R19, 0x1, PT ;  /* 0x000000011300780c */ /* 0x000fc80003f05070 */
[----:B------:R-:W-:-:S13]  /*04b0*/  ISETP.NE.U32.AND.EX P0, PT, RZ, RZ, PT, P0 ;  /* 0x000000ffff00720c */ /* 0x000fda0003f05100 */
[----:B------:R-:W-:Y:S05]  /*04c0*/  @P0 BRA `(.L_x_4) ;  /* 0x0000000400800947 */ /* 0x000fea0003800000 */
[----:B------:R-:W-:Y:S01]  /*04d0*/  LEA R19, R10, 0xfffffe00, 0x9 ;  /* 0xfffffe000a137811 */ /* 0x000fe200078e48ff */
[----:B------:R-:W-:Y:S01]  /*04e0*/  IMAD.MOV.U32 R20, RZ, RZ, RZ ;  /* 0x000000ffff147224 */ /* 0x000fe200078e00ff */
[----:B------:R-:W-:Y:S01]  /*04f0*/  UMOV UR4, URZ ;  /* 0x000000ff00047c82 */ /* 0x000fe20008000000 */
[----:B------:R-:W-:Y:S02]  /*0500*/  IMAD.MOV.U32 R21, RZ, RZ, R13 ;  /* 0x000000ffff157224 */ /* 0x000fe400078e000d */
[----:B------:R-:W-:Y:S02]  /*0510*/  IMAD.MOV.U32 R27, RZ, RZ, RZ ;  /* 0x000000ffff1b7224 */ /* 0x000fe400078e00ff */
[----:B------:R-:W-:-:S04]  /*0520*/  IMAD.HI.U32 R22, P0, R19, R13, R20 ;  /* 0x0000000d13167227 */ /* 0x000fc80007800014 */
[----:B------:R-:W-:Y:S02]  /*0530*/  IMAD.X R23, RZ, RZ, RZ, P0 ;  /* 0x000000ffff177224 */ /* 0x000fe400000e06ff */
[----:B------:R-:W-:Y:S02]  /*0540*/  IMAD.MOV.U32 R20, RZ, RZ, 0x0 ;  /* 0x00000000ff147424 */ /* 0x000fe400078e00ff */
[----:B------:R-:W-:-:S04]  /*0550*/  IMAD.WIDE.U32 R22, R7, R19, R22 ;  /* 0x0000001307167225 */ /* 0x000fc800078e0016 */
[----:B------:R-:W-:Y:S01]  /*0560*/  IMAD.MOV.U32 R21, RZ, RZ, -0x80000000 ;  /* 0x80000000ff157424 */ /* 0x000fe200078e00ff */
[----:B------:R-:W-:-:S05]  /*0570*/  IADD3 R25, P1, PT, RZ, -R22, RZ ;  /* 0x80000016ff197210 */ /* 0x000fca0007f3e0ff */
[----:B------:R-:W-:-:S04]  /*0580*/  IMAD.HI.U32 R20, P0, R19, R25, R20 ;  /* 0x0000001913147227 */ /* 0x000fc80007800014 */
[----:B------:R-:W-:Y:S01]  /*0590*/  IMAD.X R23, R16, 0x1, ~R23, P1 ;  /* 0x0000000110177824 */ /* 0x000fe200008e0e17 */
[----:B------:R-:W-:Y:S02]  /*05a0*/  SEL R21, RZ, 0x1, !P0 ;  /* 0x00000001ff157807 */ /* 0x000fe40004000000 */
[----:B------:R-:W-:Y:S01]  /*05b0*/  ISETP.GT.U32.AND P0, PT, R25, -0x1, PT ;  /* 0xffffffff1900780c */ /* 0x000fe20003f04070 */
[----:B------:R-:W-:-:S03]  /*05c0*/  IMAD.WIDE.U32 R20, R19, R23, R20 ;  /* 0x0000001713147225 */ /* 0x000fc600078e0014 */
[----:B------:R-:W-:Y:S02]  /*05d0*/  ISETP.GT.AND.EX P0, PT, R23, -0x1, PT, P0 ;  /* 0xffffffff1700780c */ /* 0x000fe40003f04300 */
[----:B------:R-:W-:Y:S01]  /*05e0*/  IADD3 RZ, P1, PT, R20, R25, RZ ;  /* 0x0000001914ff7210 */ /* 0x000fe20007f3e0ff */
[----:B------:R-:W-:Y:S01]  /*05f0*/  IMAD.WIDE.U32 R24, R5, R15, RZ ;  /* 0x0000000f05187225 */ /* 0x000fe200078e00ff */
[----:B------:R-:W-:Y:S02]  /*0600*/  SEL R19, R19, RZ, P0 ;  /* 0x000000ff13137207 */ /* 0x000fe40000000000 */
[----:B------:R-:W-:Y:S02]  /*0610*/  IADD3.X R22, P1, PT, R21, R23, RZ, P1, !PT ;  /* 0x0000001715167210 */ /* 0x000fe40000f3e4ff */
[----:B------:R-:W-:Y:S02]  /*0620*/  SHF.R.U32.HI R20, RZ, 0x1f, R23 ;  /* 0x0000001fff147819 */ /* 0x000fe40000011617 */
[----:B------:R-:W-:-:S02]  /*0630*/  IADD3 R22, P0, PT, R19, R22, RZ ;  /* 0x0000001613167210 */ /* 0x000fc40007f1e0ff */
[----:B------:R-:W-:Y:S02]  /*0640*/  LOP3.LUT R20, R20, 0x1, RZ, 0x3c, !PT ;  /* 0x0000000114147812 */ /* 0x000fe400078e3cff */
[----:B------:R-:W-:Y:S01]  /*0650*/  SEL R19, RZ, 0x1, !P1 ;  /* 0x00000001ff137807 */ /* 0x000fe20004800000 */
[----:B------:R-:W-:-:S04]  /*0660*/  IMAD.WIDE.U32 R24, P1, R14, R4, R24 ;  /* 0x000000040e187225 */ /* 0x000fc80007820018 */
[----:B------:R-:W-:-:S05]  /*0670*/  IMAD.X R19, R20, 0x1, R19, P0 ;  /* 0x0000000114137824 */ /* 0x000fca00000e0613 */
[----:B------:R-:W-:-:S04]  /*0680*/  ISETP.NE.AND P0, PT, R19, 0x2, PT ;  /* 0x000000021300780c */ /* 0x000fc80003f05270 */
[----:B------:R-:W-:Y:S01]  /*0690*/  SEL R20, R22, 0xffffffff, P0 ;  /* 0xffffffff16147807 */ /* 0x000fe20000000000 */
[----:B------:R-:W-:-:S04]  /*06a0*/  IMAD.WIDE.U32 R22, R4, R15, RZ ;  /* 0x0000000f04167225 */ /* 0x000fc800078e00ff */
[----:B------:R-:W-:-:S04]  /*06b0*/  IMAD.HI.U32 R26, R20, R13, RZ ;  /* 0x0000000d141a7227 */ /* 0x000fc800078e00ff */
[----:B------:R-:W-:-:S03]  /*06c0*/  IMAD.WIDE.U32 R26, R7, R20, R26 ;  /* 0x00000014071a7225 */ /* 0x000fc600078e001a */
[----:B------:R-:W-:Y:S01]  /*06d0*/  IADD3 RZ, P0, PT, R13, R26, RZ ;  /* 0x0000001a0dff7210 */ /* 0x000fe20007f1e0ff */
[----:B------:R-:W-:-:S03]  /*06e0*/  IMAD.MOV.U32 R26, RZ, RZ, R25 ;  /* 0x000000ffff1a7224 */ /* 0x000fc600078e0019 */
[----:B------:R-:W-:Y:S01]  /*06f0*/  IADD3.X RZ, P0, PT, R7, R27, RZ, P0, !PT ;  /* 0x0000001b07ff7210 */ /* 0x000fe2000071e4ff */
[----:B------:R-:W-:Y:S01]  /*0700*/  IMAD.X R27, RZ, RZ, RZ, P1 ;  /* 0x000000ffff1b7224 */ /* 0x000fe200008e06ff */
[----:B------:R-:W-:Y:S02]  /*0710*/  IADD3 R19, P1, PT, R23, R24, RZ ;  /* 0x0000001817137210 */ /* 0x000fe40007f3e0ff */
[----:B------:R-:W-:Y:S02]  /*0720*/  VIMNMX.U32 R24, PT, PT, R20, -0x2, PT ;  /* 0xfffffffe14187848 */ /* 0x000fe40003fe0000 */
[----:B------:R-:W-:Y:S01]  /*0730*/  SHF.L.U32 R23, R22, R12, RZ ;  /* 0x0000000c16177219 */ /* 0x000fe200000006ff */
[----:B------:R-:W-:Y:S01]  /*0740*/  IMAD.WIDE.U32.X R4, R14, R5, R26, P1 ;  /* 0x000000050e047225 */ /* 0x000fe200008e041a */
[-C--:B------:R-:W-:Y:S02]  /*0750*/  SHF.L.W.U32.HI R21, R22, R6.reuse, R19 ;  /* 0x0000000616157219 */ /* 0x080fe40000010e13 */
[----:B------:R-:W-:-:S03]  /*0760*/  SHF.L.W.U32.HI R19, R19, R6, R4 ;  /* 0x0000000613137219 */ /* 0x000fc60000010e04 */
[----:B------:R-:W-:Y:S01]  /*0770*/  @!P0 VIADD R20, R24, 0x1 ;  /* 0x0000000118148836 */ /* 0x000fe20000000000 */
[-C--:B------:R-:W-:Y:S02]  /*0780*/  SHF.L.W.U32.HI R22, R4, R6.reuse, R5 ;  /* 0x0000000604167219 */ /* 0x080fe40000010e05 */
[----:B------:R-:W-:-:S07]  /*0790*/  SHF.L.W.U32.HI R25, R5, R6, RZ ;  /* 0x0000000605197219 */ /* 0x000fce0000010eff */
.L_x_5:
[----:B------:R-:W-:Y:S01]  /*07a0*/  IADD3 RZ, P0, PT, -R13, R19, RZ ;  /* 0x000000130dff7210 */ /* 0x000fe20007f1e1ff */
[----:B------:R-:W-:Y:S01]  /*07b0*/  IMAD.MOV.U32 R4, RZ, RZ, RZ ;  /* 0x000000ffff047224 */ /* 0x000fe200078e00ff */
[----:B------:R-:W-:Y:S01]  /*07c0*/  PLOP3.LUT P2, PT, PT, PT, PT, 0x8, 0x80 ;  /* 0x000000000080781c */ /* 0x000fe20003f4e170 */
[----:B------:R-:W-:Y:S01]  /*07d0*/  UIADD3 UR4, UPT, UPT, UR4, 0x20, URZ ;  /* 0x0000002004047890 */ /* 0x000fe2000fffe0ff */
[----:B------:R-:W-:-:S04]  /*07e0*/  IADD3.X RZ, P0, PT, ~R7, R22, RZ, P0, !PT ;  /* 0x0000001607ff7210 */ /* 0x000fc8000071e5ff */
[----:B------:R-:W-:-:S03]  /*07f0*/  IADD3.X R5, PT, PT, R25, 0x1, RZ, P0, !PT ;  /* 0x0000000119057810 */ /* 0x000fc600007fe4ff */
[----:B------:R-:W-:-:S05]  /*0800*/  IMAD.HI.U32 R4, R25, R20, R4 ;  /* 0x0000001419047227 */ /* 0x000fca00078e0004 */
[----:B------:R-:W-:-:S04]  /*0810*/  ISETP.GE.U32.AND P0, PT, R4, R25, PT ;  /* 0x000000190400720c */ /* 0x000fc80003f06070 */
[----:B------:R-:W-:-:S05]  /*0820*/  SEL R26, R4, 0xffffffff, P0 ;  /* 0xffffffff041a7807 */ /* 0x000fca0000000000 */
[----:B------:R-:W-:-:S04]  /*0830*/  IMAD.WIDE.U32 R4, R26, R13, RZ ;  /* 0x0000000d1a047225 */ /* 0x000fc800078e00ff */
[----:B------:R-:W-:Y:S02]  /*0840*/  IMAD.MOV.U32 R4, RZ, RZ, R5 ;  /* 0x000000ffff047224 */ /* 0x000fe400078e0005 */
[----:B------:R-:W-:Y:S02]  /*0850*/  IMAD R24, R13, R26, RZ ;  /* 0x0000001a0d187224 */ /* 0x000fe400078e02ff */
[----:B------:R-:W-:-:S03]  /*0860*/  IMAD.MOV.U32 R5, RZ, RZ, RZ ;  /* 0x000000ffff057224 */ /* 0x000fc600078e00ff */
[----:B------:R-:W-:Y:S01]  /*0870*/  IADD3 R24, P0, PT, -R24, R19, RZ ;  /* 0x0000001318187210 */ /* 0x000fe20007f1e1ff */
[----:B------:R-:W-:-:S03]  /*0880*/  IMAD.WIDE.U32 R4, R7, R26, R4 ;  /* 0x0000001a07047225 */ /* 0x000fc600078e0004 */
[----:B------:R-:W-:Y:S01]  /*0890*/  IADD3.X R4, P0, PT, R22, ~R4, RZ, P0, !PT ;  /* 0x8000000416047210 */ /* 0x000fe2000071e4ff */
[----:B------:R-:W-:-:S03]  /*08a0*/  IMAD.MOV.U32 R22, RZ, RZ, RZ ;  /* 0x000000ffff167224 */ /* 0x000fc600078e00ff */
[----:B------:R-:W-:-:S13]  /*08b0*/  IADD3.X R5, P0, PT, R25, ~R5, RZ, P0, !PT ;  /* 0x8000000519057210 */ /* 0x000fda000071e4ff */
[----:B------:R-:W-:-:S04]  /*08c0*/  @!P0 IADD3 R24, P1, PT, R13, R24, RZ ;  /* 0x000000180d188210 */ /* 0x000fc80007f3e0ff */
[----:B------:R-:W-:-:S04]  /*08d0*/  @!P0 IADD3.X R4, P1, PT, R7, R4, RZ, P1, !PT ;  /* 0x0000000407048210 */ /* 0x000fc80000f3e4ff */
[----:B------:R-:W-:-:S04]  /*08e0*/  @!P0 IADD3.X R5, P1, PT, RZ, R5, RZ, P1, !PT ;  /* 0x00000005ff058210 */ /* 0x000fc80000f3e4ff */
[----:B------:R-:W-:Y:S02]  /*08f0*/  @!P0 PLOP3.LUT P2, PT, P1, PT, PT, 0x8, 0x80 ;  /* 0x000000000080881c */ /* 0x000fe40000f4e170 */
[----:B------:R-:W-:-:S04]  /*0900*/  IADD3 RZ, P0, PT, -R22, R23, RZ ;  /* 0x0000001716ff7210 */ /* 0x000fc80007f1e1ff */
[----:B------:R-:W-:Y:S01]  /*0910*/  IADD3.X R19, P0, PT, R21, -0x1, RZ, P0, !PT ;  /* 0xffffffff15137810 */ /* 0x000fe2000071e4ff */
[----:B------:R-:W-:-:S06]  /*0920*/  IMAD.MOV.U32 R21, RZ, RZ, R23 ;  /* 0x000000ffff157224 */ /* 0x000fcc00078e0017 */
[----:B------:R-:W-:-:S04]  /*0930*/  @P2 IADD3 R24, P1, PT, R13, R24, RZ ;  /* 0x000000180d182210 */ /* 0x000fc80007f3e0ff */
[----:B------:R-:W-:Y:S02]  /*0940*/  @P2 IADD3.X R4, P1, PT, R7, R4, RZ, P1, !PT ;  /* 0x0000000407042210 */ /* 0x000fe40000f3e4ff */
[----:B------:R-:W-:-:S03]  /*0950*/  IADD3.X R22, P0, PT, R24, -0x1, RZ, P0, !PT ;  /* 0xffffffff18167810 */ /* 0x000fc6000071e4ff */
[----:B------:R-:W-:Y:S01]  /*0960*/  @P2 IMAD.X R5, RZ, RZ, R5, P1 ;  /* 0x000000ffff052224 */ /* 0x000fe200008e0605 */
[----:B------:R-:W-:Y:S02]  /*0970*/  IADD3.X R25, P0, PT, R4, -0x1, RZ, P0, !PT ;  /* 0xffffffff04197810 */ /* 0x000fe4000071e4ff */
[----:B------:R-:W-:Y:S02]  /*0980*/  ISETP.LT.U32.AND P2, PT, R11, UR4, PT ;  /* 0x000000040b007c0c */ /* 0x000fe4000bf41070 */
[----:B------:R-:W-:-:S13]  /*0990*/  IADD3.X RZ, P0, PT, R5, -0x1, RZ, P0, !PT ;  /* 0xffffffff05ff7810 */ /* 0x000fda000071e4ff */
[----:B------:R-:W-:Y:S01]  /*09a0*/  @!P0 IADD3 RZ, P1, PT, RZ, R23, RZ ;  /* 0x00000017ffff8210 */ /* 0x000fe20007f3e0ff */
[----:B------:R-:W-:-:S03]  /*09b0*/  IMAD.MOV.U32 R23, RZ, RZ, RZ ;  /* 0x000000ffff177224 */ /* 0x000fc600078e00ff */
[----:B------:R-:W-:-:S04]  /*09c0*/  @!P0 IADD3.X R19, P1, PT, RZ, R19, RZ, P1, !PT ;  /* 0x00000013ff138210 */ /* 0x000fc80000f3e4ff */
[----:B------:R-:W-:-:S05]  /*09d0*/  @!P0 IADD3.X R22, P1, PT, R13, R22, RZ, P1, !PT ;  /* 0x000000160d168210 */ /* 0x000fca0000f3e4ff */
[----:B------:R-:W-:Y:S01]  /*09e0*/  @!P0 IMAD.X R25, R7, 0x1, R25, P1 ;  /* 0x0000000107198824 */ /* 0x000fe200008e0619 */
[----:B------:R-:W-:Y:S07]  /*09f0*/  @!P2 BRA `(.L_x_5) ;  /* 0xfffffffc0068a947 */ /* 0x000fee000383ffff */
[----:B------:R-:W-:Y:S02]  /*0a00*/  ISETP.NE.AND P1, PT, R18, RZ, PT ;  /* 0x000000ff1200720c */ /* 0x000fe40003f25270 */
[----:B------:R-:W-:Y:S02]  /*0a10*/  ISETP.NE.AND P2, PT, R17, RZ, PT ;  /* 0x000000ff1100720c */ /* 0x000fe40003f45270 */
[-C--:B------:R-:W-:Y:S02]  /*0a20*/  SHF.R.W.U32 R4, R19, R6.reuse, R22 ;  /* 0x0000000613047219 */ /* 0x080fe40000001e16 */
[-C--:B------:R-:W-:Y:S02]  /*0a30*/  SHF.R.W.U32 R5, R22, R6.reuse, R25 ;  /* 0x0000000616057219 */ /* 0x080fe40000001e19 */
[-C--:B------:R-:W-:Y:S02]  /*0a40*/  SHF.R.W.U32 R19, R21, R6.reuse, R19 ;  /* 0x0000000615137219 */ /* 0x080fe40000001e13 */
[----:B------:R-:W-:-:S02]  /*0a50*/  SHF.R.W.U32 R20, R25, R6, RZ ;  /* 0x0000000619147219 */ /* 0x000fc40000001eff */
[----:B------:R-:W-:Y:S02]  /*0a60*/  SEL R21, R4, R5, !P2 ;  /* 0x0000000504157207 */ /* 0x000fe40005000000 */
[----:B------:R-:W-:Y:S02]  /*0a70*/  SEL R4, R19, R4, !P2 ;  /* 0x0000000413047207 */ /* 0x000fe40005000000 */
[----:B------:R-:W-:Y:S02]  /*0a80*/  ISETP.NE.AND P0, PT, R11, 0x80, PT ;  /* 0x000000800b00780c */ /* 0x000fe40003f05270 */
[----:B------:R-:W-:Y:S02]  /*0a90*/  @P1 SEL R21, R20, RZ, !P2 ;  /* 0x000000ff14151207 */ /* 0x000fe40005000000 */
[----:B------:R-:W-:Y:S02]  /*0aa0*/  @P1 SEL R4, R5, R20, !P2 ;  /* 0x0000001405041207 */ /* 0x000fe40005000000 */
[----:B------:R-:W-:-:S02]  /*0ab0*/  SEL R5, R21, 0xffffffff, P0 ;  /* 0xffffffff15057807 */ /* 0x000fc40000000000 */
[----:B------:R-:W-:-:S07]  /*0ac0*/  SEL R4, R4, 0xffffffff, P0 ;  /* 0xffffffff04047807 */ /* 0x000fce0000000000 */
.L_x_4:
[----:B------:R-:W-:Y:S01]  /*0ad0*/  LEA R19, R10, 0xfffffe00, 0x9 ;  /* 0xfffffe000a137811 */ /* 0x000fe200078e48ff */
[----:B------:R-:W-:Y:S01]  /*0ae0*/  IMAD.MOV.U32 R20, RZ, RZ, RZ ;  /* 0x000000ffff147224 */ /* 0x000fe200078e00ff */
[----:B------:R-:W-:Y:S01]  /*0af0*/  UMOV UR4, URZ ;  /* 0x000000ff00047c82 */ /* 0x000fe20008000000 */
[----:B------:R-:W-:Y:S02]  /*0b00*/  IMAD.MOV.U32 R21, RZ, RZ, R13 ;  /* 0x000000ffff157224 */ /* 0x000fe400078e000d */
[----:B------:R-:W-:-:S04]  /*0b10*/  IMAD.WIDE.U32 R26, R14, R15, RZ ;  /* 0x0000000f0e1a7225 */ /* 0x000fc800078e00ff */
        /* <DEDUP_REMOVED lines=13> */
[----:B------:R-:W-:Y:S01]  /*0bf0*/  IMAD.MOV.U32 R25, RZ, RZ, RZ ;  /* 0x000000ffff197224 */ /* 0x000fe200078e00ff */
        /* <DEDUP_REMOVED lines=18> */
[C---:B------:R-:W-:Y:S02]  /*0d20*/  SHF.L.U32 R23, R22.reuse, R12, RZ ;  /* 0x0000000c16177219 */ /* 0x040fe400000006ff */
[----:B------:R-:W-:Y:S01]  /*0d30*/  SHF.L.W.U32.HI R21, R22, R6, R19 ;  /* 0x0000000616157219 */ /* 0x000fe20000010e13 */
[----:B------:R-:W-:Y:S01]  /*0d40*/  IMAD.WIDE.U32.X R14, R14, R14, R24, P1 ;  /* 0x0000000e0e0e7225 */ /* 0x000fe200008e0418 */
[----:B------:R-:W-:Y:S02]  /*0d50*/  VIMNMX.U32 R24, PT, PT, R20, -0x2, PT ;  /* 0xfffffffe14187848 */ /* 0x000fe40003fe0000 */
[----:B------:R-:W-:-:S03]  /*0d60*/  SHF.L.W.U32.HI R19, R19, R6, R14 ;  /* 0x0000000613137219 */ /* 0x000fc60000010e0e */
[----:B------:R-:W-:Y:S01]  /*0d70*/  @!P0 VIADD R20, R24, 0x1 ;  /* 0x0000000118148836 */ /* 0x000fe20000000000 */
[-C--:B------:R-:W-:Y:S02]  /*0d80*/  SHF.L.W.U32.HI R22, R14, R6.reuse, R15 ;  /* 0x000000060e167219 */ /* 0x080fe40000010e0f */
[----:B------:R-:W-:-:S07]  /*0d90*/  SHF.L.W.U32.HI R25, R15, R6, RZ ;  /* 0x000000060f197219 */ /* 0x000fce0000010eff */
.L_x_6:
        /* <DEDUP_REMOVED lines=38> */
[----:B------:R-:W-:Y:S02]  /*1000*/  ISETP.GT.U32.AND P0, PT, R9, 0x1, PT ;  /* 0x000000010900780c */ /* 0x000fe40003f04070 */
[----:B------:R-:W-:Y:S02]  /*1010*/  ISETP.NE.AND P1, PT, R18, RZ, PT ;  /* 0x000000ff1200720c */ /* 0x000fe40003f25270 */
[----:B------:R-:W-:Y:S02]  /*1020*/  ISETP.GT.U32.AND.EX P0, PT, R8, RZ, PT, P0 ;  /* 0x000000ff0800720c */ /* 0x000fe40003f04100 */
[-C--:B------:R-:W-:Y:S02]  /*1030*/  SHF.R.W.U32 R14, R21, R6.reuse, R19 ;  /* 0x00000006150e7219 */ /* 0x080fe40000001e13 */
[----:B------:R-:W-:Y:S02]  /*1040*/  ISETP.NE.AND P3, PT, R17, RZ, PT ;  /* 0x000000ff1100720c */ /* 0x000fe40003f65270 */
[----:B------:R-:W-:-:S02]  /*1050*/  SHF.R.W.U32 R19, R19, R6, R22 ;  /* 0x0000000613137219 */ /* 0x000fc40000001e16 */
[-C--:B------:R-:W-:Y:S02]  /*1060*/  SHF.R.W.U32 R22, R22, R6.reuse, R25 ;  /* 0x0000000616167219 */ /* 0x080fe40000001e19 */
[----:B------:R-:W-:Y:S02]  /*1070*/  SHF.R.W.U32 R25, R25, R6, RZ ;  /* 0x0000000619197219 */ /* 0x000fe40000001eff */
[----:B------:R-:W-:Y:S02]  /*1080*/  SEL R15, R14, R19, !P3 ;  /* 0x000000130e0f7207 */ /* 0x000fe40005800000 */
[----:B------:R-:W-:Y:S02]  /*1090*/  SEL R14, R19, R22, !P3 ;  /* 0x00000016130e7207 */ /* 0x000fe40005800000 */
[----:B------:R-:W-:Y:S02]  /*10a0*/  ISETP.NE.AND P2, PT, R11, 0x80, PT ;  /* 0x000000800b00780c */ /* 0x000fe40003f45270 */
[----:B------:R-:W-:-:S02]  /*10b0*/  @P1 SEL R14, R25, RZ, !P3 ;  /* 0x000000ff190e1207 */ /* 0x000fc40005800000 */
[----:B------:R-:W-:Y:S02]  /*10c0*/  @P1 SEL R15, R22, R25, !P3 ;  /* 0x00000019160f1207 */ /* 0x000fe40005800000 */
[--C-:B------:R-:W-:Y:S02]  /*10d0*/  SHF.R.U64 R9, R9, 0x1, R8.reuse ;  /* 0x0000000109097819 */ /* 0x100fe40000001208 */
[----:B------:R-:W-:Y:S02]  /*10e0*/  SHF.R.U32.HI R8, RZ, 0x1, R8 ;  /* 0x00000001ff087819 */ /* 0x000fe40000011608 */
[----:B------:R-:W-:Y:S02]  /*10f0*/  SEL R14, R14, 0xffffffff, P2 ;  /* 0xffffffff0e0e7807 */ /* 0x000fe40001000000 */
[----:B------:R-:W-:Y:S01]  /*1100*/  SEL R15, R15, 0xffffffff, P2 ;  /* 0xffffffff0f0f7807 */ /* 0x000fe20001000000 */
[----:B------:R-:W-:Y:S06]  /*1110*/  @P0 BRA `(.L_x_7) ;  /* 0xfffffff000dc0947 */ /* 0x000fec000383ffff */
.L_x_3:
[----:B------:R-:W-:Y:S01]  /*1120*/  ISETP.NE.AND P0, PT, R3, RZ, PT ;  /* 0x000000ff0300720c */ /* 0x000fe20003f05270 */
[----:B------:R-:W0:Y:S01]  /*1130*/  LDCU.64 UR6, c[0x0][0x358] ;  /* 0x00006b00ff0677ac */ /* 0x000e220008000a00 */
[----:B------:R-:W-:Y:S01]  /*1140*/  BSSY.RECONVERGENT B0, `(.L_x_8) ;  /* 0x00000f0000007945 */ /* 0x000fe20003800200 */
[----:B------:R-:W-:Y:S02]  /*1150*/  IMAD.MOV.U32 R6, RZ, RZ, 0x1 ;  /* 0x00000001ff067424 */ /* 0x000fe400078e00ff */
[----:B------:R-:W-:-:S08]  /*1160*/  IMAD.MOV.U32 R7, RZ, RZ, RZ ;  /* 0x000000ffff077224 */ /* 0x000fd000078e00ff */
[----:B------:R-:W-:Y:S05]  /*1170*/  @!P0 BRA `(.L_x_9) ;  /* 0x0000000c00b08947 */ /* 0x000fea0003800000 */
[----:B------:R-:W1:Y:S01]  /*1180*/  LDC R6, c[0x0][0x38c] ;  /* 0x0000e300ff067b82 */ /* 0x000e620000000800 */
[----:B------:R-:W-:Y:S01]  /*1190*/  UMOV UR4, 0x4321 ;  /* 0x0000432100047882 */ /* 0x000fe20000000000 */
[----:B------:R-:W-:Y:S02]  /*11a0*/  IMAD.MOV.U32 R10, RZ, RZ, 0x4b800000 ;  /* 0x4b800000ff0a7424 */ /* 0x000fe400078e00ff */
[----:B------:R-:W-:Y:S02]  /*11b0*/  IMAD.MOV.U32 R11, RZ, RZ, RZ ;  /* 0x000000ffff0b7224 */ /* 0x000fe400078e00ff */
[----:B------:R-:W-:Y:S02]  /*11c0*/  IMAD.MOV.U32 R15, RZ, RZ, R4 ;  /* 0x000000ffff0f7224 */ /* 0x000fe400078e0004 */
[----:B------:R-:W-:Y:S01]  /*11d0*/  IMAD.MOV.U32 R14, RZ, RZ, R5 ;  /* 0x000000ffff0e7224 */ /* 0x000fe200078e0005 */
[C---:B-1----:R-:W-:Y:S02]  /*11e0*/  VIMNMX R7, PT, PT, R6.reuse, -0x1, !PT ;  /* 0xffffffff06077848 */ /* 0x042fe40007fe0100 */
[----:B------:R-:W-:-:S02]  /*11f0*/  ISETP.GT.AND P0, PT, R6, -0x1, PT ;  /* 0xffffffff0600780c */ /* 0x000fc40003f04270 */
[----:B------:R-:W1:Y:S01]  /*1200*/  FLO.U32 R8, R7 ;  /* 0x0000000700087300 */ /* 0x000e6200000e0000 */
[C---:B------:R-:W-:Y:S02]  /*1210*/  ISETP.NE.AND P1, PT, R6.reuse, RZ, PT ;  /* 0x000000ff0600720c */ /* 0x040fe40003f25270 */
[----:B------:R-:W-:Y:S01]  /*1220*/  SEL R17, R6, RZ, !P0 ;  /* 0x000000ff06117207 */ /* 0x000fe20004000000 */
[----:B------:R-:W-:Y:S01]  /*1230*/  IMAD.U32 R6, RZ, RZ, UR4 ;  /* 0x00000004ff067e24 */ /* 0x000fe2000f8e00ff */
[----:B-1----:R-:W-:-:S04]  /*1240*/  IADD3 R8, PT, PT, -R8, 0x1f, RZ ;  /* 0x0000001f08087810 */ /* 0x002fc80007ffe1ff */
[----:B------:R-:W-:-:S04]  /*1250*/  SEL R8, R8, 0x20, P1 ;  /* 0x0000002008087807 */ /* 0x000fc80000800000 */
        /* <DEDUP_REMOVED lines=9> */
[C---:B------:R-:W-:Y:S02]  /*12f0*/  LOP3.LUT R19, R13.reuse, 0x40, RZ, 0xc0, !PT ;  /* 0x000000400d137812 */ /* 0x040fe400078ec0ff */
[----:B------:R-:W-:Y:S01]  /*1300*/  FSEL R7, R10, 0.25, !P2 ;  /* 0x3e8000000a077808 */ /* 0x000fe20005000000 */
[----:B------:R-:W-:Y:S01]  /*1310*/  IMAD.MOV.U32 R10, RZ, RZ, R3 ;  /* 0x000000ffff0a7224 */ /* 0x000fe200078e0003 */
[----:B------:R-:W-:-:S03]  /*1320*/  LOP3.LUT R20, R13, 0x20, RZ, 0xc0, !PT ;  /* 0x000000200d147812 */ /* 0x000fc600078ec0ff */
[----:B------:R-:W-:Y:S01]  /*1330*/  FMUL R18, R6, R7 ;  /* 0x0000000706127220 */ /* 0x000fe20000400000 */
[----:B------:R-:W-:-:S03]  /*1340*/  IMAD.MOV.U32 R6, RZ, RZ, 0x1 ;  /* 0x00000001ff067424 */ /* 0x000fc600078e00ff */
[----:B------:R1:W2:Y:S02]  /*1350*/  MUFU.RCP R12, R18 ;  /* 0x00000012000c7308 */ /* 0x0002a40000001000 */
[----:B-1----:R-:W-:Y:S02]  /*1360*/  IMAD.MOV R18, RZ, RZ, -R9 ;  /* 0x000000ffff127224 */ /* 0x002fe400078e0a09 */
[----:B--2---:R-:W-:Y:S01]  /*1370*/  FMUL R12, R7, R12 ;  /* 0x0000000c070c7220 */ /* 0x004fe20000400000 */
[----:B------:R-:W-:-:S07]  /*1380*/  IMAD.MOV.U32 R7, RZ, RZ, RZ ;  /* 0x000000ffff077224 */ /* 0x000fce00078e00ff */
.L_x_14:
[----:B------:R-:W-:Y:S01]  /*1390*/  LOP3.LUT R21, R10, 0x1, RZ, 0xc0, !PT ;  /* 0x000000010a157812 */ /* 0x000fe200078ec0ff */
[----:B------:R-:W-:Y:S03]  /*13a0*/  BSSY.RECONVERGENT B1, `(.L_x_10) ;  /* 0x0000064000017945 */ /* 0x000fe60003800200 */
[----:B------:R-:W-:-:S04]  /*13b0*/  ISETP.NE.U32.AND P0, PT, R21, 0x1, PT ;  /* 0x000000011500780c */ /* 0x000fc80003f05070 */
[----:B------:R-:W-:-:S13]  /*13c0*/  ISETP.NE.U32.AND.EX P0, PT, RZ, RZ, PT, P0 ;  /* 0x000000ffff00720c */ /* 0x000fda0003f05100 */
[----:B------:R-:W-:Y:S05]  /*13d0*/  @P0 BRA `(.L_x_11) ;  /* 0x0000000400800947 */ /* 0x000fea0003800000 */
[----:B------:R-:W-:Y:S01]  /*13e0*/  LEA R26, R12, 0xfffffe00, 0x9 ;  /* 0xfffffe000c1a7811 */ /* 0x000fe200078e48ff */
[----:B------:R-:W-:Y:S01]  /*13f0*/  IMAD.MOV.U32 R22, RZ, RZ, RZ ;  /* 0x000000ffff167224 */ /* 0x000fe200078e00ff */
[----:B------:R-:W-:Y:S01]  /*1400*/  UMOV UR4, URZ ;  /* 0x000000ff00047c82 */ /* 0x000fe20008000000 */
[----:B------:R-:W-:Y:S02]  /*1410*/  IMAD.MOV.U32 R23, RZ, RZ, R17 ;  /* 0x000000ffff177224 */ /* 0x000fe400078e0011 */
        /* <DEDUP_REMOVED lines=12> */
[----:B------:R-:W-:Y:S02]  /*14e0*/  IADD3 RZ, P1, PT, R22, R21, RZ ;  /* 0x0000001516ff7210 */ /* 0x000fe40007f3e0ff */
[----:B------:R-:W-:Y:S02]  /*14f0*/  SEL R26, R26, RZ, P0 ;  /* 0x000000ff1a1a7207 */ /* 0x000fe40000000000 */
[----:B------:R-:W-:Y:S02]  /*1500*/  IADD3.X R23, P1, PT, R23, R25, RZ, P1, !PT ;  /* 0x0000001917177210 */ /* 0x000fe40000f3e4ff */
[----:B------:R-:W-:Y:S02]  /*1510*/  SHF.R.U32.HI R25, RZ, 0x1f, R25 ;  /* 0x0000001fff197819 */ /* 0x000fe40000011619 */
[----:B------:R-:W-:Y:S01]  /*1520*/  IADD3 R23, P0, PT, R26, R23, RZ ;  /* 0x000000171a177210 */ /* 0x000fe20007f1e0ff */
[----:B------:R-:W-:Y:S01]  /*1530*/  IMAD.WIDE.U32 R26, R7, R15, RZ ;  /* 0x0000000f071a7225 */ /* 0x000fe200078e00ff */
[----:B------:R-:W-:-:S02]  /*1540*/  LOP3.LUT R25, R25, 0x1, RZ, 0x3c, !PT ;  /* 0x0000000119197812 */ /* 0x000fc400078e3cff */
[----:B------:R-:W-:Y:S01]  /*1550*/  SEL R22, RZ, 0x1, !P1 ;  /* 0x00000001ff167807 */ /* 0x000fe20004800000 */
[----:B------:R-:W-:-:S04]  /*1560*/  IMAD.WIDE.U32 R26, P1, R14, R6, R26 ;  /* 0x000000060e1a7225 */ /* 0x000fc8000782001a */
[----:B------:R-:W-:Y:S02]  /*1570*/  IMAD.X R22, R25, 0x1, R22, P0 ;  /* 0x0000000119167824 */ /* 0x000fe400000e0616 */
[----:B------:R-:W-:Y:S02]  /*1580*/  IMAD.MOV.U32 R25, RZ, RZ, RZ ;  /* 0x000000ffff197224 */ /* 0x000fe400078e00ff */
[----:B------:R-:W-:Y:S01]  /*1590*/  IMAD.X R29, RZ, RZ, RZ, P1 ;  /* 0x000000ffff1d7224 */ /* 0x000fe200008e06ff */
[----:B------:R-:W-:Y:S01]  /*15a0*/  ISETP.NE.AND P0, PT, R22, 0x2, PT ;  /* 0x000000021600780c */ /* 0x000fe20003f05270 */
[----:B------:R-:W-:-:S03]  /*15b0*/  IMAD.MOV.U32 R28, RZ, RZ, R27 ;  /* 0x000000ffff1c7224 */ /* 0x000fc600078e001b */
[----:B------:R-:W-:-:S04]  /*15c0*/  SEL R22, R23, 0xffffffff, P0 ;  /* 0xffffffff17167807 */ /* 0x000fc80000000000 */
[C---:B------:R-:W-:Y:S01]  /*15d0*/  VIMNMX.U32 R21, PT, PT, R22.reuse, -0x2, PT ;  /* 0xfffffffe16157848 */ /* 0x040fe20003fe0000 */
[----:B------:R-:W-:-:S04]  /*15e0*/  IMAD.HI.U32 R24, R22, R17, RZ ;  /* 0x0000001116187227 */ /* 0x000fc800078e00ff */
[----:B------:R-:W-:-:S03]  /*15f0*/  IMAD.WIDE.U32 R24, R9, R22, R24 ;  /* 0x0000001609187225 */ /* 0x000fc600078e0018 */
[----:B------:R-:W-:-:S04]  /*1600*/  IADD3 RZ, P0, PT, R17, R24, RZ ;  /* 0x0000001811ff7210 */ /* 0x000fc80007f1e0ff */
[----:B------:R-:W-:Y:S01]  /*1610*/  IADD3.X RZ, P0, PT, R9, R25, RZ, P0, !PT ;  /* 0x0000001909ff7210 */ /* 0x000fe2000071e4ff */
[----:B------:R-:W-:-:S12]  /*1620*/  IMAD.WIDE.U32 R24, R6, R15, RZ ;  /* 0x0000000f06187225 */ /* 0x000fd800078e00ff */
[----:B------:R-:W-:Y:S01]  /*1630*/  @!P0 VIADD R22, R21, 0x1 ;  /* 0x0000000115168836 */ /* 0x000fe20000000000 */
[----:B------:R-:W-:Y:S02]  /*1640*/  IADD3 R23, P0, PT, R25, R26, RZ ;  /* 0x0000001a19177210 */ /* 0x000fe40007f1e0ff */
[C---:B------:R-:W-:Y:S02]  /*1650*/  SHF.L.U32 R25, R24.reuse, R16, RZ ;  /* 0x0000001018197219 */ /* 0x040fe400000006ff */
[----:B------:R-:W-:Y:S01]  /*1660*/  SHF.L.W.U32.HI R21, R24, R8, R23 ;  /* 0x0000000818157219 */ /* 0x000fe20000010e17 */
[----:B------:R-:W-:-:S03]  /*1670*/  IMAD.WIDE.U32.X R6, R14, R7, R28, P0 ;  /* 0x000000070e067225 */ /* 0x000fc600000e041c */
[-C--:B------:R-:W-:Y:S02]  /*1680*/  SHF.L.W.U32.HI R26, R23, R8.reuse, R6 ;  /* 0x00000008171a7219 */ /* 0x080fe40000010e06 */
[-C--:B------:R-:W-:Y:S02]  /*1690*/  SHF.L.W.U32.HI R23, R6, R8.reuse, R7 ;  /* 0x0000000806177219 */ /* 0x080fe40000010e07 */
[----:B------:R-:W-:-:S07]  /*16a0*/  SHF.L.W.U32.HI R27, R7, R8, RZ ;  /* 0x00000008071b7219 */ /* 0x000fce0000010eff */
.L_x_12:
[----:B------:R-:W-:Y:S01]  /*16b0*/  IADD3 RZ, P0, PT, -R17, R26, RZ ;  /* 0x0000001a11ff7210 */ /* 0x000fe20007f1e1ff */
[----:B------:R-:W-:Y:S01]  /*16c0*/  IMAD.MOV.U32 R6, RZ, RZ, RZ ;  /* 0x000000ffff067224 */ /* 0x000fe200078e00ff */
[----:B------:R-:W-:Y:S01]  /*16d0*/  PLOP3.LUT P2, PT, PT, PT, PT, 0x8, 0x80 ;  /* 0x000000000080781c */ /* 0x000fe20003f4e170 */
[----:B------:R-:W-:Y:S01]  /*16e0*/  UMOV UR5, URZ ;  /* 0x000000ff00057c82 */ /* 0x000fe20008000000 */
[----:B------:R-:W-:Y:S01]  /*16f0*/  IADD3.X RZ, P0, PT, ~R9, R23, RZ, P0, !PT ;  /* 0x0000001709ff7210 */ /* 0x000fe2000071e5ff */
[----:B------:R-:W-:-:S03]  /*1700*/  UIADD3 UR4, UPT, UPT, UR4, 0x20, URZ ;  /* 0x0000002004047890 */ /* 0x000fc6000fffe0ff */
[----:B------:R-:W-:-:S03]  /*1710*/  IADD3.X R7, PT, PT, R27, 0x1, RZ, P0, !PT ;  /* 0x000000011b077810 */ /* 0x000fc600007fe4ff */
[----:B------:R-:W-:-:S05]  /*1720*/  IMAD.HI.U32 R6, R27, R22, R6 ;  /* 0x000000161b067227 */ /* 0x000fca00078e0006 */
[----:B------:R-:W-:-:S04]  /*1730*/  ISETP.GE.U32.AND P0, PT, R6, R27, PT ;  /* 0x0000001b0600720c */ /* 0x000fc80003f06070 */
[----:B------:R-:W-:-:S05]  /*1740*/  SEL R24, R6, 0xffffffff, P0 ;  /* 0xffffffff06187807 */ /* 0x000fca0000000000 */
[----:B------:R-:W-:-:S04]  /*1750*/  IMAD.WIDE.U32 R6, R24, R17, RZ ;  /* 0x0000001118067225 */ /* 0x000fc800078e00ff */
[----:B------:R-:W-:Y:S02]  /*1760*/  IMAD.MOV.U32 R6, RZ, RZ, R7 ;  /* 0x000000ffff067224 */ /* 0x000fe400078e0007 */
[----:B------:R-:W-:Y:S02]  /*1770*/  IMAD.MOV.U32 R7, RZ, RZ, RZ ;  /* 0x000000ffff077224 */ /* 0x000fe400078e00ff */
[-C--:B------:R-:W-:Y:S02]  /*1780*/  IMAD R29, R17, R24.reuse, RZ ;  /* 0x00000018111d7224 */ /* 0x080fe400078e02ff */
[----:B------:R-:W-:-:S03]  /*1790*/  IMAD.WIDE.U32 R6, R9, R24, R6 ;  /* 0x0000001809067225 */ /* 0x000fc600078e0006 */
[----:B------:R-:W-:-:S04]  /*17a0*/  IADD3 R24, P0, PT, -R29, R26, RZ ;  /* 0x0000001a1d187210 */ /* 0x000fc80007f1e1ff */
[----:B------:R-:W-:-:S04]  /*17b0*/  IADD3.X R6, P0, PT, R23, ~R6, RZ, P0, !PT ;  /* 0x8000000617067210 */ /* 0x000fc8000071e4ff */
[----:B------:R-:W-:-:S13]  /*17c0*/  IADD3.X R7, P0, PT, R27, ~R7, RZ, P0, !PT ;  /* 0x800000071b077210 */ /* 0x000fda000071e4ff */
[----:B------:R-:W-:-:S04]  /*17d0*/  @!P0 IADD3 R24, P1, PT, R17, R24, RZ ;  /* 0x0000001811188210 */ /* 0x000fc80007f3e0ff */
[----:B------:R-:W-:-:S04]  /*17e0*/  @!P0 IADD3.X R6, P1, PT, R9, R6, RZ, P1, !PT ;  /* 0x0000000609068210 */ /* 0x000fc80000f3e4ff */
[----:B------:R-:W-:-:S04]  /*17f0*/  @!P0 IADD3.X R7, P1, PT, RZ, R7, RZ, P1, !PT ;  /* 0x00000007ff078210 */ /* 0x000fc80000f3e4ff */
[----:B------:R-:W-:Y:S02]  /*1800*/  @!P0 PLOP3.LUT P2, PT, P1, PT, PT, 0x8, 0x80 ;  /* 0x000000000080881c */ /* 0x000fe40000f4e170 */
[----:B------:R-:W-:-:S04]  /*1810*/  IADD3 RZ, P0, PT, R25, -UR5, RZ ;  /* 0x8000000519ff7c10 */ /* 0x000fc8000ff1e0ff */
        /* <DEDUP_REMOVED lines=16> */
[-C--:B------:R-:W-:Y:S02]  /*1920*/  SHF.R.W.U32 R7, R26, R8.reuse, R23 ;  /* 0x000000081a077219 */ /* 0x080fe40000001e17 */
[----:B------:R-:W-:Y:S02]  /*1930*/  ISETP.NE.AND P2, PT, R20, RZ, PT ;  /* 0x000000ff1400720c */ /* 0x000fe40003f45270 */
        /* <DEDUP_REMOVED lines=10> */
.L_x_11:
[----:B0-----:R-:W-:Y:S05]  /*19e0*/  BSYNC.RECONVERGENT B1 ;  /* 0x0000000000017941 */ /* 0x001fea0003800200 */
.L_x_10:
        /* <DEDUP_REMOVED lines=45> */
.L_x_13:
        /* <DEDUP_REMOVED lines=41> */
[----:B------:R-:W-:Y:S02]  /*1f50*/  ISETP.NE.AND P3, PT, R20, RZ, PT ;  /* 0x000000ff1400720c */ /* 0x000fe40003f65270 */
[-C--:B------:R-:W-:Y:S02]  /*1f60*/  SHF.R.W.U32 R14, R21, R8.reuse, R26 ;  /* 0x00000008150e7219 */ /* 0x080fe40000001e1a */
        /* <DEDUP_REMOVED lines=13> */
.L_x_9:
[----:B0-----:R-:W-:Y:S05]  /*2040*/  BSYNC.RECONVERGENT B0 ;  /* 0x0000000000007941 */ /* 0x001fea0003800200 */
.L_x_8:
[----:B------:R-:W0:Y:S01]  /*2050*/  LDC.64 R10, c[0x0][0x388] ;  /* 0x0000e200ff0a7b82 */ /* 0x000e220000000a00 */
[----:B------:R-:W-:Y:S02]  /*2060*/  IMAD.MOV.U32 R19, RZ, RZ, 0x1 ;  /* 0x00000001ff137424 */ /* 0x000fe400078e00ff */
[----:B------:R-:W-:-:S05]  /*2070*/  IMAD.MOV.U32 R18, RZ, RZ, RZ ;  /* 0x000000ffff127224 */ /* 0x000fca00078e00ff */
[----:B------:R-:W1:Y:S01]  /*2080*/  LDC.64 R12, c[0x0][0x380] ;  /* 0x0000e000ff0c7b82 */ /* 0x000e620000000a00 */
[----:B0-----:R-:W-:Y:S02]  /*2090*/  IMAD R9, R0, R10, R3 ;  /* 0x0000000a00097224 */ /* 0x001fe400078e0203 */
[----:B------:R-:W-:-:S05]  /*20a0*/  VIADD R0, R11, 0xfffffffe ;  /* 0xfffffffe0b007836 */ /* 0x000fca0000000000 */
[----:B------:R-:W-:Y:S01]  /*20b0*/  ISETP.NE.AND P0, PT, R0, RZ, PT ;  /* 0x000000ff0000720c */ /* 0x000fe20003f05270 */
[----:B-1----:R-:W-:-:S05]  /*20c0*/  IMAD.WIDE.U32 R12, R9, 0x8, R12 ;  /* 0x00000008090c7825 */ /* 0x002fca00078e000c */
[----:B------:R0:W-:Y:S07]  /*20d0*/  STG.E.64 desc[UR6][R12.64], R6 ;  /* 0x000000060c007986 */ /* 0x0001ee000c101b06 */
[----:B------:R-:W-:Y:S05]  /*20e0*/  @!P0 BRA `(.L_x_15) ;  /* 0x0000000c009c8947 */ /* 0x000fea0003800000 */
[C---:B0-----:R-:W-:Y:S01]  /*20f0*/  VIMNMX R7, PT, PT, R11.reuse, -0x1, !PT ;  /* 0xffffffff0b077848 */ /* 0x041fe20007fe0100 */
[----:B------:R-:W-:Y:S01]  /*2100*/  UMOV UR4, 0x4321 ;  /* 0x0000432100047882 */ /* 0x000fe20000000000 */
[C---:B------:R-:W-:Y:S01]  /*2110*/  ISETP.GT.AND P0, PT, R11.reuse, -0x1, PT ;  /* 0xffffffff0b00780c */ /* 0x040fe20003f04270 */
[----:B------:R-:W-:Y:S01]  /*2120*/  IMAD.MOV.U32 R8, RZ, RZ, 0x4b800000 ;  /* 0x4b800000ff087424 */ /* 0x000fe200078e00ff */
[----:B------:R-:W0:Y:S01]  /*2130*/  FLO.U32 R6, R7 ;  /* 0x0000000700067300 */ /* 0x000e2200000e0000 */
[C---:B------:R-:W-:Y:S01]  /*2140*/  ISETP.NE.AND P1, PT, R11.reuse, RZ, PT ;  /* 0x000000ff0b00720c */ /* 0x040fe20003f25270 */
[--C-:B------:R-:W-:Y:S01]  /*2150*/  IMAD.MOV.U32 R12, RZ, RZ, R0.reuse ;  /* 0x000000ffff0c7224 */ /* 0x100fe200078e0000 */
[----:B------:R-:W-:Y:S01]  /*2160*/  SEL R11, R11, RZ, !P0 ;  /* 0x000000ff0b0b7207 */ /* 0x000fe20004000000 */
[----:B------:R-:W-:Y:S01]  /*2170*/  IMAD.MOV.U32 R19, RZ, RZ, 0x1 ;  /* 0x00000001ff137424 */ /* 0x000fe200078e00ff */
[----:B------:R-:W-:Y:S01]  /*2180*/  SHF.R.S32.HI R15, RZ, 0x1f, R0 ;  /* 0x0000001fff0f7819 */ /* 0x000fe20000011400 */
        /* <DEDUP_REMOVED lines=13> */
[----:B------:R-:W-:Y:S02]  /*2260*/  LOP3.LUT R7, R14, 0x20, RZ, 0xc0, !PT ;  /* 0x000000200e077812 */ /* 0x000fe400078ec0ff */
[----:B------:R-:W-:Y:S01]  /*2270*/  FSEL R13, R8, 0.25, !P2 ;  /* 0x3e800000080d7808 */ /* 0x000fe20005000000 */
[----:B------:R-:W-:-:S04]  /*2280*/  IMAD.MOV R8, RZ, RZ, -R17 ;  /* 0x000000ffff087224 */ /* 0x000fc800078e0a11 */
[----:B------:R-:W-:-:S06]  /*2290*/  FMUL R6, R6, R13 ;  /* 0x0000000d06067220 */ /* 0x000fcc0000400000 */
[----:B------:R-:W0:Y:S02]  /*22a0*/  MUFU.RCP R6, R6 ;  /* 0x0000000600067308 */ /* 0x000e240000001000 */
[----:B0-----:R-:W-:Y:S01]  /*22b0*/  FMUL R13, R13, R6 ;  /* 0x000000060d0d7220 */ /* 0x001fe20000400000 */
[----:B------:R-:W-:-:S07]  /*22c0*/  LOP3.LUT R6, R14, 0x40, RZ, 0xc0, !PT ;  /* 0x000000400e067812 */ /* 0x000fce00078ec0ff */
.L_x_19:
        /* <DEDUP_REMOVED lines=17> */
[----:B------:R-:W-:Y:S02]  /*23e0*/  ISETP.GT.U32.AND P0, PT, R27, -0x1, PT ;  /* 0xffffffff1b00780c */ /* 0x000fe40003f04070 */
[----:B------:R-:W-:Y:S01]  /*23f0*/  SHF.R.U32.HI R0, RZ, 0x1f, R23 ;  /* 0x0000001fff007819 */ /* 0x000fe20000011617 */
[----:B------:R-:W-:Y:S01]  /*2400*/  IMAD.WIDE.U32 R20, R25, R23, R20 ;  /* 0x0000001719147225 */ /* 0x000fe200078e0014 */
[----:B------:R-:W-:Y:S02]  /*2410*/  ISETP.GT.AND.EX P0, PT, R23, -0x1, PT, P0 ;  /* 0xffffffff1700780c */ /* 0x000fe40003f04300 */
[----:B------:R-:W-:Y:S02]  /*2420*/  LOP3.LUT R0, R0, 0x1, RZ, 0x3c, !PT ;  /* 0x0000000100007812 */ /* 0x000fe400078e3cff */
[----:B------:R-:W-:-:S02]  /*2430*/  IADD3 RZ, P1, PT, R20, R27, RZ ;  /* 0x0000001b14ff7210 */ /* 0x000fc40007f3e0ff */
[----:B------:R-:W-:Y:S02]  /*2440*/  SEL R25, R25, RZ, P0 ;  /* 0x000000ff19197207 */ /* 0x000fe40000000000 */
[----:B------:R-:W-:Y:S01]  /*2450*/  IADD3.X R20, P1, PT, R21, R23, RZ, P1, !PT ;  /* 0x0000001715147210 */ /* 0x000fe20000f3e4ff */
[----:B------:R-:W-:-:S03]  /*2460*/  IMAD.MOV.U32 R23, RZ, RZ, RZ ;  /* 0x000000ffff177224 */ /* 0x000fc600078e00ff */
[----:B------:R-:W-:Y:S01]  /*2470*/  IADD3 R20, P0, PT, R25, R20, RZ ;  /* 0x0000001419147210 */ /* 0x000fe20007f1e0ff */
[----:B------:R-:W-:Y:S01]  /*2480*/  IMAD.WIDE.U32 R24, R18, R4, RZ ;  /* 0x0000000412187225 */ /* 0x000fe200078e00ff */
[----:B------:R-:W-:-:S05]  /*2490*/  SEL R21, RZ, 0x1, !P1 ;  /* 0x00000001ff157807 */ /* 0x000fca0004800000 */
[----:B------:R-:W-:Y:S02]  /*24a0*/  IMAD.X R0, R0, 0x1, R21, P0 ;  /* 0x0000000100007824 */ /* 0x000fe400000e0615 */
[----:B------:R-:W-:-:S03]  /*24b0*/  IMAD.WIDE.U32 R24, P1, R5, R19, R24 ;  /* 0x0000001305187225 */ /* 0x000fc60007820018 */
        /* <DEDUP_REMOVED lines=10> */
[----:B------:R-:W-:-:S03]  /*2560*/  VIMNMX.U32 R24, PT, PT, R0, -0x2, PT ;  /* 0xfffffffe00187848 */ /* 0x000fc60003fe0000 */
[----:B------:R-:W-:Y:S01]  /*2570*/  IMAD.WIDE.U32.X R18, R5, R18, R22, P1 ;  /* 0x0000001205127225 */ /* 0x000fe200008e0416 */
[C---:B------:R-:W-:Y:S02]  /*2580*/  SHF.L.U32 R23, R20.reuse, R10, RZ ;  /* 0x0000000a14177219 */ /* 0x040fe400000006ff */
[-C--:B------:R-:W-:Y:S02]  /*2590*/  SHF.L.W.U32.HI R20, R20, R16.reuse, R21 ;  /* 0x0000001014147219 */ /* 0x080fe40000010e15 */
[-C--:B------:R-:W-:Y:S01]  /*25a0*/  SHF.L.W.U32.HI R21, R21, R16.reuse, R18 ;  /* 0x0000001015157219 */ /* 0x080fe20000010e12 */
[----:B------:R-:W-:Y:S01]  /*25b0*/  @!P0 VIADD R0, R24, 0x1 ;  /* 0x0000000118008836 */ /* 0x000fe20000000000 */
[-C--:B------:R-:W-:Y:S02]  /*25c0*/  SHF.L.W.U32.HI R22, R18, R16.reuse, R19 ;  /* 0x0000001012167219 */ /* 0x080fe40000010e13 */
[----:B------:R-:W-:-:S07]  /*25d0*/  SHF.L.W.U32.HI R25, R19, R16, RZ ;  /* 0x0000001013197219 */ /* 0x000fce0000010eff */
.L_x_17:
        /* <DEDUP_REMOVED lines=51> */
.L_x_16:
        /* <DEDUP_REMOVED lines=45> */
.L_x_18:
        /* <DEDUP_REMOVED lines=38> */
[----:B------:R-:W-:Y:S02]  /*2e40*/  ISETP.GE.U32.AND P0, PT, R12, 0x2, PT ;  /* 0x000000020c00780c */ /* 0x000fe40003f06070 */
[----:B------:R-:W-:Y:S02]  /*2e50*/  ISETP.NE.AND P1, PT, R6, RZ, PT ;  /* 0x000000ff0600720c */ /* 0x000fe40003f25270 */
[----:B------:R-:W-:Y:S02]  /*2e60*/  ISETP.GE.U32.AND.EX P0, PT, R15, RZ, PT, P0 ;  /* 0x000000ff0f00720c */ /* 0x000fe40003f06100 */
[-C--:B------:R-:W-:Y:S02]  /*2e70*/  SHF.R.W.U32 R0, R20, R16.reuse, R21 ;  /* 0x0000001014007219 */ /* 0x080fe40000001e15 */
[----:B------:R-:W-:Y:S02]  /*2e80*/  SHF.R.W.U32 R21, R21, R16, R22 ;  /* 0x0000001015157219 */ /* 0x000fe40000001e16 */
[----:B------:R-:W-:-:S02]  /*2e90*/  ISETP.NE.AND P3, PT, R7, RZ, PT ;  /* 0x000000ff0700720c */ /* 0x000fc40003f65270 */
        /* <DEDUP_REMOVED lines=12> */
.L_x_15:
[----:B------:R-:W-:Y:S01]  /*2f60*/  ISETP.NE.AND P0, PT, R3, RZ, PT ;  /* 0x000000ff0300720c */ /* 0x000fe20003f05270 */
[----:B------:R-:W-:Y:S01]  /*2f70*/  BSSY.RECONVERGENT B0, `(.L_x_20) ;  /* 0x00000f0000007945 */ /* 0x000fe20003800200 */
[----:B0-----:R-:W-:Y:S02]  /*2f80*/  IMAD.MOV.U32 R6, RZ, RZ, 0x1 ;  /* 0x00000001ff067424 */ /* 0x001fe400078e00ff */
[----:B------:R-:W-:-:S09]  /*2f90*/  IMAD.MOV.U32 R5, RZ, RZ, RZ ;  /* 0x000000ffff057224 */ /* 0x000fd200078e00ff */
[----:B------:R-:W-:Y:S05]  /*2fa0*/  @!P0 BRA `(.L_x_21) ;  /* 0x0000000c00b08947 */ /* 0x000fea0003800000 */
[----:B------:R-:W0:Y:S01]  /*2fb0*/  LDC R0, c[0x0][0x38c] ;  /* 0x0000e300ff007b82 */ /* 0x000e220000000800 */
[----:B------:R-:W-:Y:S01]  /*2fc0*/  UMOV UR4, 0x4321 ;  /* 0x0000432100047882 */ /* 0x000fe20000000000 */
[----:B------:R-:W-:Y:S02]  /*2fd0*/  IMAD.MOV.U32 R6, RZ, RZ, 0x4b800000 ;  /* 0x4b800000ff067424 */ /* 0x000fe400078e00ff */
[----:B------:R-:W-:Y:S02]  /*2fe0*/  IMAD.MOV.U32 R22, RZ, RZ, R19 ;  /* 0x000000ffff167224 */ /* 0x000fe400078e0013 */
[----:B------:R-:W-:Y:S02]  /*2ff0*/  IMAD.MOV.U32 R27, RZ, RZ, R18 ;  /* 0x000000ffff1b7224 */ /* 0x000fe400078e0012 */
[----:B------:R-:W-:Y:S01]  /*3000*/  IMAD.MOV.U32 R11, RZ, RZ, RZ ;  /* 0x000000ffff0b7224 */ /* 0x000fe200078e00ff */
[C---:B0-----:R-:W-:Y:S02]  /*3010*/  VIMNMX R5, PT, PT, R0.reuse, -0x1, !PT ;  /* 0xffffffff00057848 */ /* 0x041fe40007fe0100 */
[----:B------:R-:W-:-:S02]  /*3020*/  ISETP.GT.AND P0, PT, R0, -0x1, PT ;  /* 0xffffffff0000780c */ /* 0x000fc40003f04270 */
[----:B------:R-:W0:Y:S01]  /*3030*/  FLO.U32 R3, R5 ;  /* 0x0000000500037300 */ /* 0x000e2200000e0000 */
[C---:B------:R-:W-:Y:S02]  /*3040*/  ISETP.NE.AND P1, PT, R0.reuse, RZ, PT ;  /* 0x000000ff0000720c */ /* 0x040fe40003f25270 */
[----:B------:R-:W-:Y:S01]  /*3050*/  SEL R13, R0, RZ, !P0 ;  /* 0x000000ff000d7207 */ /* 0x000fe20004000000 */
[----:B------:R-:W-:Y:S01]  /*3060*/  IMAD.U32 R0, RZ, RZ, UR4 ;  /* 0x00000004ff007e24 */ /* 0x000fe2000f8e00ff */
[----:B0-----:R-:W-:-:S04]  /*3070*/  IADD3 R3, PT, PT, -R3, 0x1f, RZ ;  /* 0x0000001f03037810 */ /* 0x001fc80007ffe1ff */
[----:B------:R-:W-:-:S04]  /*3080*/  SEL R4, R3, 0x20, P1 ;  /* 0x0000002003047807 */ /* 0x000fc80000800000 */
[----:B------:R-:W-:Y:S01]  /*3090*/  SHF.L.W.U32.HI R3, R13, R4, R5 ;  /* 0x000000040d037219 */ /* 0x000fe20000010e05 */
[C---:B------:R-:W-:Y:S01]  /*30a0*/  VIADD R8, R4.reuse, 0x60 ;  /* 0x0000006004087836 */ /* 0x040fe20000000000 */
[C---:B------:R-:W-:Y:S01]  /*30b0*/  LOP3.LUT R10, R4.reuse, 0x1f, RZ, 0xc0, !PT ;  /* 0x0000001f040a7812 */ /* 0x040fe200078ec0ff */
[----:B------:R-:W-:Y:S01]  /*30c0*/  @!P0 VIADD R8, R4, 0x40 ;  /* 0x0000004004088836 */ /* 0x000fe20000000000 */
[----:B------:R-:W-:Y:S01]  /*30d0*/  PRMT R0, R3, R0, 0x3f ;  /* 0x0000003f03007416 */ /* 0x000fe20000000000 */
[----:B------:R-:W-:Y:S01]  /*30e0*/  IMAD.MOV.U32 R5, RZ, RZ, RZ ;  /* 0x000000ffff057224 */ /* 0x000fe200078e00ff */
[----:B------:R-:W-:Y:S02]  /*30f0*/  SHF.L.U32 R13, R13, R10, RZ ;  /* 0x0000000a0d0d7219 */ /* 0x000fe400000006ff */
[C---:B------:R-:W-:Y:S02]  /*3100*/  FSETP.GEU.AND P1, PT, |R0|.reuse, 1.175494350822287508e-38, PT ;  /* 0x008000000000780b */ /* 0x040fe40003f2e200 */
[----:B------:R-:W-:-:S02]  /*3110*/  FSETP.GT.AND P2, PT, |R0|, 8.50705917302346158658e+37, PT ;  /* 0x7e8000000000780b */ /* 0x000fc40003f44200 */
[----:B------:R-:W-:Y:S02]  /*3120*/  FSEL R6, R6, 1, !P1 ;  /* 0x3f80000006067808 */ /* 0x000fe40004800000 */
[----:B------:R-:W-:Y:S02]  /*3130*/  LOP3.LUT R16, R8, 0x20, RZ, 0xc0, !PT ;  /* 0x0000002008107812 */ /* 0x000fe400078ec0ff */
[----:B------:R-:W-:Y:S01]  /*3140*/  FSEL R7, R6, 0.25, !P2 ;  /* 0x3e80000006077808 */ /* 0x000fe20005000000 */
[----:B------:R-:W-:Y:S01]  /*3150*/  IMAD.MOV.U32 R6, RZ, RZ, 0x1 ;  /* 0x00000001ff067424 */ /* 0x000fe200078e00ff */
[----:B------:R-:W-:-:S03]  /*3160*/  LOP3.LUT R17, R8, 0x40, RZ, 0xc0, !PT ;  /* 0x0000004008117812 */ /* 0x000fc600078ec0ff */
[----:B------:R-:W-:Y:S02]  /*3170*/  FMUL R12, R0, R7 ;  /* 0x00000007000c7220 */ /* 0x000fe40000400000 */
[----:B------:R-:W0:Y:S04]  /*3180*/  S2R R0, SR_TID.X ;  /* 0x0000000000007919 */ /* 0x000e280000002100 */
[----:B------:R-:W1:Y:S02]  /*3190*/  MUFU.RCP R12, R12 ;  /* 0x0000000c000c7308 */ /* 0x000e640000001000 */
[----:B-1----:R-:W-:Y:S01]  /*31a0*/  FMUL R7, R7, R12 ;  /* 0x0000000c07077220 */ /* 0x002fe20000400000 */
[----:B------:R-:W-:-:S07]  /*31b0*/  IMAD.MOV R12, RZ, RZ, -R3 ;  /* 0x000000ffff0c7224 */ /* 0x000fce00078e0a03 */
.L_x_26:
[----:B0-----:R-:W-:Y:S01]  /*31c0*/  LOP3.LUT R14, R0, 0x1, RZ, 0xc0, !PT ;  /* 0x00000001000e7812 */ /* 0x001fe200078ec0ff */
        /* <DEDUP_REMOVED lines=22> */
[----:B------:R-:W-:Y:S02]  /*3330*/  SHF.R.U32.HI R14, RZ, 0x1f, R19 ;  /* 0x0000001fff0e7819 */ /* 0x000fe40000011613 */
[----:B------:R-:W-:Y:S02]  /*3340*/  SEL R21, R21, RZ, P0 ;  /* 0x000000ff15157207 */ /* 0x000fe40000000000 */
[----:B------:R-:W-:Y:S02]  /*3350*/  IADD3.X R18, P1, PT, R15, R19, RZ, P1, !PT ;  /* 0x000000130f127210 */ /* 0x000fe40000f3e4ff */
[----:B------:R-:W-:-:S02]  /*3360*/  LOP3.LUT R14, R14, 0x1, RZ, 0x3c, !PT ;  /* 0x000000010e0e7812 */ /* 0x000fc400078e3cff */
[----:B------:R-:W-:Y:S02]  /*3370*/  IADD3 R18, P0, PT, R21, R18, RZ ;  /* 0x0000001215127210 */ /* 0x000fe40007f1e0ff */
[----:B------:R-:W-:-:S05]  /*3380*/  SEL R15, RZ, 0x1, !P1 ;  /* 0x00000001ff0f7807 */ /* 0x000fca0004800000 */
[----:B------:R-:W-:Y:S02]  /*3390*/  IMAD.X R14, R14, 0x1, R15, P0 ;  /* 0x000000010e0e7824 */ /* 0x000fe400000e060f */
[----:B------:R-:W-:-:S03]  /*33a0*/  IMAD.MOV.U32 R15, RZ, RZ, RZ ;  /* 0x000000ffff0f7224 */ /* 0x000fc600078e00ff */
[----:B------:R-:W-:-:S04]  /*33b0*/  ISETP.NE.AND P0, PT, R14, 0x2, PT ;  /* 0x000000020e00780c */ /* 0x000fc80003f05270 */
[----:B------:R-:W-:Y:S01]  /*33c0*/  SEL R26, R18, 0xffffffff, P0 ;  /* 0xffffffff121a7807 */ /* 0x000fe20000000000 */
[----:B------:R-:W-:-:S04]  /*33d0*/  IMAD.WIDE.U32 R18, R5, R22, RZ ;  /* 0x0000001605127225 */ /* 0x000fc800078e00ff */
[----:B------:R-:W-:-:S04]  /*33e0*/  IMAD.HI.U32 R14, R26, R13, RZ ;  /* 0x0000000d1a0e7227 */ /* 0x000fc800078e00ff */
[----:B------:R-:W-:-:S04]  /*33f0*/  IMAD.WIDE.U32 R18, P1, R27, R6, R18 ;  /* 0x000000061b127225 */ /* 0x000fc80007820012 */
[----:B------:R-:W-:-:S04]  /*3400*/  IMAD.WIDE.U32 R14, R3, R26, R14 ;  /* 0x0000001a030e7225 */ /* 0x000fc800078e000e */
[----:B------:R-:W-:Y:S01]  /*3410*/  IMAD.X R21, RZ, RZ, RZ, P1 ;  /* 0x000000ffff157224 */ /* 0x000fe200008e06ff */
[----:B------:R-:W-:Y:S01]  /*3420*/  IADD3 RZ, P0, PT, R13, R14, RZ ;  /* 0x0000000e0dff7210 */ /* 0x000fe20007f1e0ff */
[----:B------:R-:W-:Y:S01]  /*3430*/  IMAD.MOV.U32 R20, RZ, RZ, R19 ;  /* 0x000000ffff147224 */ /* 0x000fe200078e0013 */
[----:B------:R-:W-:Y:S02]  /*3440*/  VIMNMX.U32 R14, PT, PT, R26, -0x2, PT ;  /* 0xfffffffe1a0e7848 */ /* 0x000fe40003fe0000 */
[----:B------:R-:W-:Y:S02]  /*3450*/  IADD3.X RZ, P0, PT, R3, R15, RZ, P0, !PT ;  /* 0x0000000f03ff7210 */ /* 0x000fe4000071e4ff */
[----:B------:R-:W-:-:S05]  /*3460*/  IADD3 R15, P1, PT, R25, R18, RZ ;  /* 0x00000012190f7210 */ /* 0x000fca0007f3e0ff */
[----:B------:R-:W-:Y:S01]  /*3470*/  IMAD.WIDE.U32.X R20, R27, R5, R20, P1 ;  /* 0x000000051b147225 */ /* 0x000fe200008e0414 */
[C---:B------:R-:W-:Y:S02]  /*3480*/  SHF.L.U32 R5, R24.reuse, R10, RZ ;  /* 0x0000000a18057219 */ /* 0x040fe400000006ff */
[-C--:B------:R-:W-:Y:S02]  /*3490*/  SHF.L.W.U32.HI R24, R24, R4.reuse, R15 ;  /* 0x0000000418187219 */ /* 0x080fe40000010e0f */
[-C--:B------:R-:W-:Y:S01]  /*34a0*/  SHF.L.W.U32.HI R6, R20, R4.reuse, R21 ;  /* 0x0000000414067219 */ /* 0x080fe20000010e15 */
[----:B------:R-:W-:Y:S01]  /*34b0*/  @!P0 VIADD R26, R14, 0x1 ;  /* 0x000000010e1a8836 */ /* 0x000fe20000000000 */
[-C--:B------:R-:W-:Y:S02]  /*34c0*/  SHF.L.W.U32.HI R19, R15, R4.reuse, R20 ;  /* 0x000000040f137219 */ /* 0x080fe40000010e14 */
[----:B------:R-:W-:-:S07]  /*34d0*/  SHF.L.W.U32.HI R21, R21, R4, RZ ;  /* 0x0000000415157219 */ /* 0x000fce0000010eff */
.L_x_24:
        /* <DEDUP_REMOVED lines=12> */
[-C--:B------:R-:W-:Y:S02]  /*35a0*/  IMAD R20, R13, R18.reuse, RZ ;  /* 0x000000120d147224 */ /* 0x080fe400078e02ff */
[----:B------:R-:W-:Y:S02]  /*35b0*/  IMAD.MOV.U32 R15, RZ, RZ, RZ ;  /* 0x000000ffff0f7224 */ /* 0x000fe400078e00ff */
[----:B------:R-:W-:Y:S01]  /*35c0*/  IMAD.WIDE.U32 R14, R3, R18, R14 ;  /* 0x00000012030e7225 */ /* 0x000fe200078e000e */
        /* <DEDUP_REMOVED lines=36> */
.L_x_23:
[----:B------:R-:W-:Y:S05]  /*3810*/  BSYNC.RECONVERGENT B1 ;  /* 0x0000000000017941 */ /* 0x000fea0003800200 */
.L_x_22:
        /* <DEDUP_REMOVED lines=22> */
[----:B------:R-:W-:Y:S01]  /*3980*/  IADD3 R18, P0, PT, R21, R18, RZ ;  /* 0x0000001215127210 */ /* 0x000fe20007f1e0ff */
[----:B------:R-:W-:Y:S01]  /*3990*/  IMAD.WIDE.U32 R20, R22, R22, RZ ;  /* 0x0000001616147225 */ /* 0x000fe200078e00ff */
[----:B------:R-:W-:-:S03]  /*39a0*/  SEL R15, RZ, 0x1, !P1 ;  /* 0x00000001ff0f7807 */ /* 0x000fc60004800000 */
[----:B------:R-:W-:-:S04]  /*39b0*/  IMAD.WIDE.U32 R24, P1, R22, R27, R24 ;  /* 0x0000001b16187225 */ /* 0x000fc80007820018 */
[----:B------:R-:W-:Y:S02]  /*39c0*/  IMAD.X R14, R14, 0x1, R15, P0 ;  /* 0x000000010e0e7824 */ /* 0x000fe400000e060f */
[----:B------:R-:W-:Y:S02]  /*39d0*/  IMAD.MOV.U32 R15, RZ, RZ, RZ ;  /* 0x000000ffff0f7224 */ /* 0x000fe400078e00ff */
[----:B------:R-:W-:Y:S01]  /*39e0*/  IMAD.X R23, RZ, RZ, RZ, P1 ;  /* 0x000000ffff177224 */ /* 0x000fe200008e06ff */
[----:B------:R-:W-:Y:S01]  /*39f0*/  ISETP.NE.AND P0, PT, R14, 0x2, PT ;  /* 0x000000020e00780c */ /* 0x000fe20003f05270 */
[----:B------:R-:W-:Y:S01]  /*3a00*/  IMAD.MOV.U32 R22, RZ, RZ, R25 ;  /* 0x000000ffff167224 */ /* 0x000fe200078e0019 */
[----:B------:R-:W-:Y:S02]  /*3a10*/  IADD3 R19, P1, PT, R21, R24, RZ ;  /* 0x0000001815137210 */ /* 0x000fe40007f3e0ff */
[----:B------:R-:W-:-:S04]  /*3a20*/  SEL R18, R18, 0xffffffff, P0 ;  /* 0xffffffff12127807 */ /* 0x000fc80000000000 */
[C---:B------:R-:W-:Y:S01]  /*3a30*/  VIMNMX.U32 R24, PT, PT, R18.reuse, -0x2, PT ;  /* 0xfffffffe12187848 */ /* 0x040fe20003fe0000 */
[----:B------:R-:W-:-:S04]  /*3a40*/  IMAD.HI.U32 R14, R18, R13, RZ ;  /* 0x0000000d120e7227 */ /* 0x000fc800078e00ff */
[----:B------:R-:W-:-:S03]  /*3a50*/  IMAD.WIDE.U32 R14, R3, R18, R14 ;  /* 0x00000012030e7225 */ /* 0x000fc600078e000e */
[----:B------:R-:W-:-:S04]  /*3a60*/  IADD3 RZ, P0, PT, R13, R14, RZ ;  /* 0x0000000e0dff7210 */ /* 0x000fc80007f1e0ff */
[----:B------:R-:W-:Y:S01]  /*3a70*/  IADD3.X RZ, P0, PT, R3, R15, RZ, P0, !PT ;  /* 0x0000000f03ff7210 */ /* 0x000fe2000071e4ff */
[----:B------:R-:W-:Y:S01]  /*3a80*/  IMAD.WIDE.U32.X R14, R27, R27, R22, P1 ;  /* 0x0000001b1b0e7225 */ /* 0x000fe200008e0416 */
[C---:B------:R-:W-:Y:S02]  /*3a90*/  SHF.L.U32 R22, R20.reuse, R10, RZ ;  /* 0x0000000a14167219 */ /* 0x040fe400000006ff */
[-C--:B------:R-:W-:Y:S02]  /*3aa0*/  SHF.L.W.U32.HI R20, R20, R4.reuse, R19 ;  /* 0x0000000414147219 */ /* 0x080fe40000010e13 */
[-C--:B------:R-:W-:Y:S02]  /*3ab0*/  SHF.L.W.U32.HI R19, R19, R4.reuse, R14 ;  /* 0x0000000413137219 */ /* 0x080fe40000010e0e */
[-C--:B------:R-:W-:Y:S02]  /*3ac0*/  SHF.L.W.U32.HI R21, R14, R4.reuse, R15 ;  /* 0x000000040e157219 */ /* 0x080fe40000010e0f */
[----:B------:R-:W-:-:S03]  /*3ad0*/  SHF.L.W.U32.HI R23, R15, R4, RZ ;  /* 0x000000040f177219 */ /* 0x000fc60000010eff */
[----:B------:R-:W-:-:S07]  /*3ae0*/  @!P0 VIADD R18, R24, 0x1 ;  /* 0x0000000118128836 */ /* 0x000fce0000000000 */
.L_x_25:
        /* <DEDUP_REMOVED lines=56> */
.L_x_21:
[----:B------:R-:W-:Y:S05]  /*3e70*/  BSYNC.RECONVERGENT B0 ;  /* 0x0000000000007941 */ /* 0x000fea0003800200 */
.L_x_20:
[----:B------:R-:W0:Y:S01]  /*3e80*/  LDC.64 R10, c[0x0][0x380] ;  /* 0x0000e000ff0a7b82 */ /* 0x000e220000000a00 */
[----:B------:R-:W-:Y:S02]  /*3e90*/  IMAD.IADD R3, R2, 0x1, R9 ;  /* 0x0000000102037824 */ /* 0x000fe400078e0209 */
[----:B------:R-:W-:Y:S02]  /*3ea0*/  IMAD.MOV.U32 R7, RZ, RZ, R5 ;  /* 0x000000ffff077224 */ /* 0x000fe400078e0005 */
[----:B0-----:R-:W-:-:S05]  /*3eb0*/  IMAD.WIDE.U32 R2, R3, 0x8, R10 ;  /* 0x0000000803027825 */ /* 0x001fca00078e000a */
[----:B------:R-:W-:Y:S01]  /*3ec0*/  STG.E.64 desc[UR6][R2.64], R6 ;  /* 0x0000000602007986 */ /* 0x000fe2000c101b06 */
[----:B------:R-:W-:Y:S05]  /*3ed0*/  EXIT ;  /* 0x000000000000794d */ /* 0x000fea0003800000 */
.L_x_27:
        /* <DEDUP_REMOVED lines=10> */
.L_x_41:


//--------------------- .text._Z18bit_reverse_kernelPmi --------------------------
	.section	.text._Z18bit_reverse_kernelPmi,"ax",@progbits
	.align	128
        .global         _Z18bit_reverse_kernelPmi
        .type           _Z18bit_reverse_kernelPmi,@function
        .size           _Z18bit_reverse_kernelPmi,(.L_x_42 - _Z18bit_reverse_kernelPmi)
        .other          _Z18bit_reverse_kernelPmi,@"STO_CUDA_ENTRY STV_DEFAULT"
_Z18bit_reverse_kernelPmi:
.text._Z18bit_reverse_kernelPmi:
[----:B------:R-:W-:Y:S01]  /*0000*/  LDC R1, c[0x0][0x37c] ;  /* 0x0000df00ff017b82 */ /* 0x000fe20000000800 */
[----:B------:R-:W0:Y:S07]  /*0010*/  S2R R3, SR_TID.X ;  /* 0x0000000000037919 */ /* 0x000e2e0000002100 */
[----:B------:R-:W0:Y:S01]  /*0020*/  S2UR UR4, SR_CTAID.X ;  /* 0x00000000000479c3 */ /* 0x000e220000002500 */
[----:B------:R-:W1:Y:S01]  /*0030*/  LDCU UR6, c[0x0][0x388] ;  /* 0x00007100ff0677ac */ /* 0x000e620008000800 */
[----:B------:R-:W2:Y:S06]  /*0040*/  LDCU UR5, c[0x0][0x388] ;  /* 0x00007100ff0577ac */ /* 0x000eac0008000800 */
[----:B------:R-:W0:Y:S02]  /*0050*/  LDC R0, c[0x0][0x360] ;  /* 0x0000d800ff007b82 */ /* 0x000e240000000800 */
[----:B0-----:R-:W-:-:S05]  /*0060*/  IMAD R0, R0, UR4, R3 ;  /* 0x0000000400007c24 */ /* 0x001fca000f8e0203 */
[----:B-1----:R-:W-:-:S13]  /*0070*/  ISETP.GE.AND P0, PT, R0, UR6, PT ;  /* 0x0000000600007c0c */ /* 0x002fda000bf06270 */
[----:B--2---:R-:W-:Y:S05]  /*0080*/  @P0 EXIT ;  /* 0x000000000000094d */ /* 0x004fea0003800000 */
[----:B------:R-:W-:Y:S01]  /*0090*/  UISETP.GE.AND UP0, UPT, UR6, 0x2, UPT ;  /* 0x000000020600788c */ /* 0x000fe2000bf06270 */
[----:B------:R-:W-:-:S08]  /*00a0*/  UMOV UR4, URZ ;  /* 0x000000ff00047c82 */ /* 0x000fd00008000000 */
[----:B------:R-:W-:Y:S05]  /*00b0*/  BRA.U !UP0, `(.L_x_28) ;  /* 0x0000000108187547 */ /* 0x000fea000b800000 */
[----:B------:R-:W-:-:S05]  /*00c0*/  UMOV UR4, URZ ;  /* 0x000000ff00047c82 */ /* 0x000fca0008000000 */
.L_x_29:
[----:B------:R-:W-:Y:S02]  /*00d0*/  UISETP.GT.U32.AND UP0, UPT, UR5, 0x3, UPT ;  /* 0x000000030500788c */ /* 0x000fe4000bf04070 */
[----:B------:R-:W-:Y:S02]  /*00e0*/  USHF.R.U32.HI UR6, URZ, 0x1, UR5 ;  /* 0x00000001ff067899 */ /* 0x000fe40008011605 */
[----:B------:R-:W-:-:S05]  /*00f0*/  UIADD3 UR4, UPT, UPT, UR4, 0x1, URZ ;  /* 0x0000000104047890 */ /* 0x000fca000fffe0ff */
[----:B------:R-:W-:Y:S01]  /*0100*/  UMOV UR5, UR6 ;  /* 0x0000000600057c82 */ /* 0x000fe20008000000 */
[----:B------:R-:W-:Y:S06]  /*0110*/  BRA.U UP0, `(.L_x_29) ;  /* 0xfffffffd00ec7547 */ /* 0x000fec000b83ffff */
.L_x_28:
[----:B------:R-:W-:Y:S01]  /*0120*/  UISETP.NE.AND UP0, UPT, UR4, URZ, UPT ;  /* 0x000000ff0400728c */ /* 0x000fe2000bf05270 */
[----:B------:R-:W-:-:S08]  /*0130*/  IMAD.MOV.U32 R7, RZ, RZ, RZ ;  /* 0x000000ffff077224 */ /* 0x000fd000078e00ff */
[----:B------:R-:W-:Y:S05]  /*0140*/  BRA.U !UP0, `(.L_x_30) ;  /* 0x0000000508cc7547 */ /* 0x000fea000b800000 */
[----:B------:R-:W-:Y:S01]  /*0150*/  UISETP.GE.U32.AND UP0, UPT, UR4, 0x4, UPT ;  /* 0x000000040400788c */ /* 0x000fe2000bf06070 */
[----:B------:R-:W-:Y:S01]  /*0160*/  IMAD.MOV.U32 R7, RZ, RZ, RZ ;  /* 0x000000ffff077224 */ /* 0x000fe200078e00ff */
[----:B------:R-:W-:Y:S01]  /*0170*/  ULOP3.LUT UR5, UR4, 0x3, URZ, 0xc0, !UPT ;  /* 0x0000000304057892 */ /* 0x000fe2000f8ec0ff */
[----:B------:R-:W-:-:S06]  /*0180*/  IMAD.MOV.U32 R2, RZ, RZ, R0 ;  /* 0x000000ffff027224 */ /* 0x000fcc00078e0000 */
[----:B------:R-:W-:Y:S05]  /*0190*/  BRA.U !UP0, `(.L_x_31) ;  /* 0x0000000508947547 */ /* 0x000fea000b800000 */
[----:B------:R-:W-:Y:S01]  /*01a0*/  ULOP3.LUT UR4, UR4, 0xfffffffc, URZ, 0xc0, !UPT ;  /* 0xfffffffc04047892 */ /* 0x000fe2000f8ec0ff */
[----:B------:R-:W-:Y:S02]  /*01b0*/  IMAD.MOV.U32 R7, RZ, RZ, RZ ;  /* 0x000000ffff077224 */ /* 0x000fe400078e00ff */
[----:B------:R-:W-:Y:S01]  /*01c0*/  IMAD.MOV.U32 R2, RZ, RZ, R0 ;  /* 0x000000ffff027224 */ /* 0x000fe200078e0000 */
[----:B------:R-:W-:-:S04]  /*01d0*/  UIADD3 UR4, UPT, UPT, -UR4, URZ, URZ ;  /* 0x000000ff04047290 */ /* 0x000fc8000fffe1ff */
[----:B------:R-:W-:-:S09]  /*01e0*/  UISETP.GE.AND UP0, UPT, UR4, URZ, UPT ;  /* 0x000000ff0400728c */ /* 0x000fd2000bf06270 */
[----:B------:R-:W-:Y:S05]  /*01f0*/  BRA.U UP0, `(.L_x_32) ;  /* 0x0000000500447547 */ /* 0x000fea000b800000 */
[----:B------:R-:W-:Y:S02]  /*0200*/  UIADD3 UR6, UPT, UPT, -UR4, URZ, URZ ;  /* 0x000000ff04067290 */ /* 0x000fe4000fffe1ff */
[----:B------:R-:W-:Y:S02]  /*0210*/  UPLOP3.LUT UP0, UPT, UPT, UPT, UPT, 0x80, 0x8 ;  /* 0x000000000008789c */ /* 0x000fe40003f0f070 */
[----:B------:R-:W-:-:S09]  /*0220*/  UISETP.GT.AND UP1, UPT, UR6, 0xc, UPT ;  /* 0x0000000c0600788c */ /* 0x000fd2000bf24270 */
[----:B------:R-:W-:Y:S05]  /*0230*/  BRA.U !UP1, `(.L_x_33) ;  /* 0x0000000109c07547 */ /* 0x000fea000b800000 */
[----:B------:R-:W-:-:S11]  /*0240*/  UPLOP3.LUT UP0, UPT, UPT, UPT, UPT, 0x40, 0x4 ;  /* 0x000000000004789c */ /* 0x000fd60003f0e870 */
.L_x_34:
[C---:B------:R-:W-:Y:S01]  /*0250*/  IMAD.SHL.U32 R3, R2.reuse, 0x4, RZ ;  /* 0x0000000402037824 */ /* 0x040fe200078e00ff */
[----:B------:R-:W-:Y:S01]  /*0260*/  LOP3.LUT R5, R2, 0x2, RZ, 0xc0, !PT ;  /* 0x0000000202057812 */ /* 0x000fe200078ec0ff */
[----:B------:R-:W-:Y:S01]  /*0270*/  UIADD3 UR4, UPT, UPT, UR4, 0x10, URZ ;  /* 0x0000001004047890 */ /* 0x000fe2000fffe0ff */
[--C-:B------:R-:W-:Y:S02]  /*0280*/  SHF.R.U32.HI R6, RZ, 0x3, R2.reuse ;  /* 0x00000003ff067819 */ /* 0x100fe40000011602 */
[----:B------:R-:W-:Y:S01]  /*0290*/  LOP3.LUT R4, R3, 0x4, RZ, 0xc0, !PT ;  /* 0x0000000403047812 */ /* 0x000fe200078ec0ff */
[----:B------:R-:W-:Y:S01]  /*02a0*/  UISETP.GE.AND UP1, UPT, UR4, -0xc, UPT ;  /* 0xfffffff40400788c */ /* 0x000fe2000bf26270 */
[----:B------:R-:W-:Y:S02]  /*02b0*/  SHF.R.U32.HI R3, RZ, 0x2, R2 ;  /* 0x00000002ff037819 */ /* 0x000fe40000011602 */
[----:B------:R-:W-:Y:S01]  /*02c0*/  LOP3.LUT R6, R6, 0x1, RZ, 0xc0, !PT ;  /* 0x0000000106067812 */ /* 0x000fe200078ec0ff */
[----:B------:R-:W-:Y:S01]  /*02d0*/  IMAD R4, R7, 0x8, R4 ;  /* 0x0000000807047824 */ /* 0x000fe200078e0204 */
[----:B------:R-:W-:-:S02]  /*02e0*/  SHF.R.S32.HI R7, RZ, 0x4, R2 ;  /* 0x00000004ff077819 */ /* 0x000fc40000011402 */
[----:B------:R-:W-:-:S03]  /*02f0*/  LOP3.LUT R3, R3, 0x1, RZ, 0xc0, !PT ;  /* 0x0000000103037812 */ /* 0x000fc600078ec0ff */
[----:B------:R-:W-:Y:S01]  /*0300*/  IMAD.SHL.U32 R8, R7, 0x4, RZ ;  /* 0x0000000407087824 */ /* 0x000fe200078e00ff */
[----:B------:R-:W-:Y:S02]  /*0310*/  IADD3 R3, PT, PT, R3, R5, R4 ;  /* 0x0000000503037210 */ /* 0x000fe40007ffe004 */
[--C-:B------:R-:W-:Y:S02]  /*0320*/  SHF.R.U32.HI R4, RZ, 0x2, R7.reuse ;  /* 0x00000002ff047819 */ /* 0x100fe40000011607 */
[----:B------:R-:W-:Y:S01]  /*0330*/  LOP3.LUT R8, R8, 0x4, RZ, 0xc0, !PT ;  /* 0x0000000408087812 */ /* 0x000fe200078ec0ff */
[----:B------:R-:W-:Y:S01]  /*0340*/  IMAD R3, R3, 0x2, R6 ;  /* 0x0000000203037824 */ /* 0x000fe200078e0206 */
[----:B------:R-:W-:Y:S02]  /*0350*/  SHF.R.S32.HI R5, RZ, 0x8, R2 ;  /* 0x00000008ff057819 */ /* 0x000fe40000011402 */
[----:B------:R-:W-:Y:S01]  /*0360*/  LOP3.LUT R6, R7, 0x2, RZ, 0xc0, !PT ;  /* 0x0000000207067812 */ /* 0x000fe200078ec0ff */
[----:B------:R-:W-:Y:S01]  /*0370*/  IMAD R3, R3, 0x8, R8 ;  /* 0x0000000803037824 */ /* 0x000fe200078e0208 */
[----:B------:R-:W-:Y:S01]  /*0380*/  SHF.R.U32.HI R7, RZ, 0x3, R7 ;  /* 0x00000003ff077819 */ /* 0x000fe20000011607 */
[----:B------:R-:W-:Y:S01]  /*0390*/  IMAD.SHL.U32 R9, R5, 0x4, RZ ;  /* 0x0000000405097824 */ /* 0x000fe200078e00ff */
[----:B------:R-:W-:-:S02]  /*03a0*/  LOP3.LUT R4, R4, 0x1, RZ, 0xc0, !PT ;  /* 0x0000000104047812 */ /* 0x000fc400078ec0ff */
[----:B------:R-:W-:Y:S02]  /*03b0*/  LOP3.LUT R8, R7, 0x1, RZ, 0xc0, !PT ;  /* 0x0000000107087812 */ /* 0x000fe400078ec0ff */
[----:B------:R-:W-:Y:S02]  /*03c0*/  IADD3 R3, PT, PT, R4, R6, R3 ;  /* 0x0000000604037210 */ /* 0x000fe40007ffe003 */
[----:B------:R-:W-:Y:S02]  /*03d0*/  LOP3.LUT R4, R9, 0x4, RZ, 0xc0, !PT ;  /* 0x0000000409047812 */ /* 0x000fe400078ec0ff */
[--C-:B------:R-:W-:Y:S01]  /*03e0*/  SHF.R.U32.HI R6, RZ, 0x2, R5.reuse ;  /* 0x00000002ff067819 */ /* 0x100fe20000011605 */
[----:B------:R-:W-:Y:S01]  /*03f0*/  IMAD R3, R3, 0x2, R8 ;  /* 0x0000000203037824 */ /* 0x000fe200078e0208 */
[----:B------:R-:W-:Y:S02]  /*0400*/  SHF.R.S32.HI R7, RZ, 0xc, R2 ;  /* 0x0000000cff077819 */ /* 0x000fe40000011402 */
[----:B------:R-:W-:Y:S01]  /*0410*/  LOP3.LUT R6, R6, 0x1, RZ, 0xc0, !PT ;  /* 0x0000000106067812 */ /* 0x000fe200078ec0ff */
[----:B------:R-:W-:Y:S01]  /*0420*/  IMAD R3, R3, 0x8, R4 ;  /* 0x0000000803037824 */ /* 0x000fe200078e0204 */
[----:B------:R-:W-:Y:S01]  /*0430*/  LOP3.LUT R4, R5, 0x2, RZ, 0xc0, !PT ;  /* 0x0000000205047812 */ /* 0x000fe200078ec0ff */
[----:B------:R-:W-:Y:S01]  /*0440*/  IMAD.SHL.U32 R9, R7, 0x4, RZ ;  /* 0x0000000407097824 */ /* 0x000fe200078e00ff */
[----:B------:R-:W-:-:S02]  /*0450*/  SHF.R.U32.HI R5, RZ, 0x3, R5 ;  /* 0x00000003ff057819 */ /* 0x000fc40000011605 */
[----:B------:R-:W-:Y:S02]  /*0460*/  IADD3 R3, PT, PT, R6, R4, R3 ;  /* 0x0000000406037210 */ /* 0x000fe40007ffe003 */
[----:B------:R-:W-:Y:S02]  /*0470*/  LOP3.LUT R8, R5, 0x1, RZ, 0xc0, !PT ;  /* 0x0000000105087812 */ /* 0x000fe400078ec0ff */
[----:B------:R-:W-:Y:S02]  /*0480*/  LOP3.LUT R4, R9, 0x4, RZ, 0xc0, !PT ;  /* 0x0000000409047812 */ /* 0x000fe400078ec0ff */
[----:B------:R-:W-:Y:S01]  /*0490*/  SHF.R.U32.HI R5, RZ, 0x2, R7 ;  /* 0x00000002ff057819 */ /* 0x000fe20000011607 */
[----:B------:R-:W-:Y:S01]  /*04a0*/  IMAD R3, R3, 0x2, R8 ;  /* 0x0000000203037824 */ /* 0x000fe200078e0208 */
[----:B------:R-:W-:Y:S02]  /*04b0*/  SHF.R.S32.HI R2, RZ, 0x10, R2 ;  /* 0x00000010ff027819 */ /* 0x000fe40000011402 */
[----:B------:R-:W-:Y:S01]  /*04c0*/  LOP3.LUT R5, R5, 0x1, RZ, 0xc0, !PT ;  /* 0x0000000105057812 */ /* 0x000fe200078ec0ff */
[----:B------:R-:W-:Y:S01]  /*04d0*/  IMAD R3, R3, 0x8, R4 ;  /* 0x0000000803037824 */ /* 0x000fe200078e0204 */
[----:B------:R-:W-:-:S02]  /*04e0*/  LOP3.LUT R4, R7, 0x2, RZ, 0xc0, !PT ;  /* 0x0000000207047812 */ /* 0x000fc400078ec0ff */
[----:B------:R-:W-:Y:S02]  /*04f0*/  SHF.R.U32.HI R7, RZ, 0x3, R7 ;  /* 0x00000003ff077819 */ /* 0x000fe40000011607 */
[----:B------:R-:W-:Y:S02]  /*0500*/  IADD3 R3, PT, PT, R5, R4, R3 ;  /* 0x0000000405037210 */ /* 0x000fe40007ffe003 */
[----:B------:R-:W-:-:S05]  /*0510*/  LOP3.LUT R6, R7, 0x1, RZ, 0xc0, !PT ;  /* 0x0000000107067812 */ /* 0x000fca00078ec0ff */
[----:B------:R-:W-:Y:S01]  /*0520*/  IMAD R7, R3, 0x2, R6 ;  /* 0x0000000203077824 */ /* 0x000fe200078e0206 */
[----:B------:R-:W-:Y:S06]  /*0530*/  BRA.U !UP1, `(.L_x_34) ;  /* 0xfffffffd09447547 */ /* 0x000fec000b83ffff */
.L_x_33:
[----:B------:R-:W-:-:S04]  /*0540*/  UIADD3 UR6, UPT, UPT, -UR4, URZ, URZ ;  /* 0x000000ff04067290 */ /* 0x000fc8000fffe1ff */
[----:B------:R-:W-:-:S09]  /*0550*/  UISETP.GT.AND UP1, UPT, UR6, 0x4, UPT ;  /* 0x000000040600788c */ /* 0x000fd2000bf24270 */
[----:B------:R-:W-:Y:S05]  /*0560*/  BRA.U !UP1, `(.L_x_35) ;  /* 0x0000000109607547 */ /* 0x000fea000b800000 */
[C---:B------:R-:W-:Y:S01]  /*0570*/  IMAD.SHL.U32 R3, R2.reuse, 0x4, RZ ;  /* 0x0000000402037824 */ /* 0x040fe200078e00ff */
[----:B------:R-:W-:Y:S01]  /*0580*/  LOP3.LUT R5, R2, 0x2, RZ, 0xc0, !PT ;  /* 0x0000000202057812 */ /* 0x000fe200078ec0ff */
[----:B------:R-:W-:Y:S01]  /*0590*/  UIADD3 UR4, UPT, UPT, UR4, 0x8, URZ ;  /* 0x0000000804047890 */ /* 0x000fe2000fffe0ff */
[--C-:B------:R-:W-:Y:S01]  /*05a0*/  SHF.R.U32.HI R6, RZ, 0x3, R2.reuse ;  /* 0x00000003ff067819 */ /* 0x100fe20000011602 */
[----:B------:R-:W-:Y:S01]  /*05b0*/  UPLOP3.LUT UP0, UPT, UPT, UPT, UPT, 0x40, 0x4 ;  /* 0x000000000004789c */ /* 0x000fe20003f0e870 */
[----:B------:R-:W-:Y:S02]  /*05c0*/  LOP3.LUT R4, R3, 0x4, RZ, 0xc0, !PT ;  /* 0x0000000403047812 */ /* 0x000fe400078ec0ff */
[----:B------:R-:W-:Y:S02]  /*05d0*/  SHF.R.U32.HI R3, RZ, 0x2, R2 ;  /* 0x00000002ff037819 */ /* 0x000fe40000011602 */
[----:B------:R-:W-:Y:S01]  /*05e0*/  LOP3.LUT R6, R6, 0x1, RZ, 0xc0, !PT ;  /* 0x0000000106067812 */ /* 0x000fe200078ec0ff */
[----:B------:R-:W-:Y:S01]  /*05f0*/  IMAD R4, R7, 0x8, R4 ;  /* 0x0000000807047824 */ /* 0x000fe200078e0204 */
[----:B------:R-:W-:-:S02]  /*0600*/  SHF.R.S32.HI R7, RZ, 0x4, R2 ;  /* 0x00000004ff077819 */ /* 0x000fc40000011402 */
[----:B------:R-:W-:Y:S02]  /*0610*/  LOP3.LUT R3, R3, 0x1, RZ, 0xc0, !PT ;  /* 0x0000000103037812 */ /* 0x000fe400078ec0ff */
[----:B------:R-:W-:Y:S01]  /*0620*/  SHF.R.S32.HI R2, RZ, 0x8, R2 ;  /* 0x00000008ff027819 */ /* 0x000fe20000011402 */
[----:B------:R-:W-:Y:S01]  /*0630*/  IMAD.SHL.U32 R8, R7, 0x4, RZ ;  /* 0x0000000407087824 */ /* 0x000fe200078e00ff */
[----:B------:R-:W-:Y:S02]  /*0640*/  IADD3 R3, PT, PT, R3, R5, R4 ;  /* 0x0000000503037210 */ /* 0x000fe40007ffe004 */
[----:B------:R-:W-:Y:S02]  /*0650*/  SHF.R.U32.HI R4, RZ, 0x2, R7 ;  /* 0x00000002ff047819 */ /* 0x000fe40000011607 */
[----:B------:R-:W-:Y:S01]  /*0660*/  LOP3.LUT R8, R8, 0x4, RZ, 0xc0, !PT ;  /* 0x0000000408087812 */ /* 0x000fe200078ec0ff */
[----:B------:R-:W-:Y:S01]  /*0670*/  IMAD R3, R3, 0x2, R6 ;  /* 0x0000000203037824 */ /* 0x000fe200078e0206 */
[----:B------:R-:W-:-:S02]  /*0680*/  LOP3.LUT R6, R7, 0x2, RZ, 0xc0, !PT ;  /* 0x0000000207067812 */ /* 0x000fc400078ec0ff */
[----:B------:R-:W-:Y:S01]  /*0690*/  SHF.R.U32.HI R7, RZ, 0x3, R7 ;  /* 0x00000003ff077819 */ /* 0x000fe20000011607 */
[----:B------:R-:W-:Y:S01]  /*06a0*/  IMAD R3, R3, 0x8, R8 ;  /* 0x0000000803037824 */ /* 0x000fe200078e0208 */
[----:B------:R-:W-:Y:S02]  /*06b0*/  LOP3.LUT R4, R4, 0x1, RZ, 0xc0, !PT ;  /* 0x0000000104047812 */ /* 0x000fe400078ec0ff */
[----:B------:R-:W-:Y:S02]  /*06c0*/  LOP3.LUT R8, R7, 0x1, RZ, 0xc0, !PT ;  /* 0x0000000107087812 */ /* 0x000fe400078ec0ff */
[----:B------:R-:W-:-:S05]  /*06d0*/  IADD3 R3, PT, PT, R4, R6, R3 ;  /* 0x0000000604037210 */ /* 0x000fca0007ffe003 */
[----:B------:R-:W-:-:S07]  /*06e0*/  IMAD R7, R3, 0x2, R8 ;  /* 0x0000000203077824 */ /* 0x000fce00078e0208 */
.L_x_35:
[----:B------:R-:W-:-:S09]  /*06f0*/  UISETP.NE.OR UP0, UPT, UR4, URZ, UP0 ;  /* 0x000000ff0400728c */ /* 0x000fd20008705670 */
[----:B------:R-:W-:Y:S05]  /*0700*/  BRA.U !UP0, `(.L_x_31) ;  /* 0x0000000108387547 */ /* 0x000fea000b800000 */
.L_x_32:
[C---:B------:R-:W-:Y:S01]  /*0710*/  IMAD.SHL.U32 R3, R2.reuse, 0x4, RZ ;  /* 0x0000000402037824 */ /* 0x040fe200078e00ff */
[----:B------:R-:W-:Y:S01]  /*0720*/  UIADD3 UR4, UPT, UPT, UR4, 0x4, URZ ;  /* 0x0000000404047890 */ /* 0x000fe2000fffe0ff */
[----:B------:R-:W-:Y:S02]  /*0730*/  LOP3.LUT R5, R2, 0x2, RZ, 0xc0, !PT ;  /* 0x0000000202057812 */ /* 0x000fe400078ec0ff */
[--C-:B------:R-:W-:Y:S01]  /*0740*/  SHF.R.U32.HI R6, RZ, 0x3, R2.reuse ;  /* 0x00000003ff067819 */ /* 0x100fe20000011602 */
[----:B------:R-:W-:Y:S01]  /*0750*/  UISETP.NE.AND UP0, UPT, UR4, URZ, UPT ;  /* 0x000000ff0400728c */ /* 0x000fe2000bf05270 */
[----:B------:R-:W-:Y:S02]  /*0760*/  LOP3.LUT R4, R3, 0x4, RZ, 0xc0, !PT ;  /* 0x0000000403047812 */ /* 0x000fe400078ec0ff */
[----:B------:R-:W-:Y:S02]  /*0770*/  SHF.R.U32.HI R3, RZ, 0x2, R2 ;  /* 0x00000002ff037819 */ /* 0x000fe40000011602 */
[----:B------:R-:W-:Y:S01]  /*0780*/  LOP3.LUT R6, R6, 0x1, RZ, 0xc0, !PT ;  /* 0x0000000106067812 */ /* 0x000fe200078ec0ff */
[----:B------:R-:W-:Y:S01]  /*0790*/  IMAD R4, R7, 0x8, R4 ;  /* 0x0000000807047824 */ /* 0x000fe200078e0204 */
[----:B------:R-:W-:-:S02]  /*07a0*/  LOP3.LUT R3, R3, 0x1, RZ, 0xc0, !PT ;  /* 0x0000000103037812 */ /* 0x000fc400078ec0ff */
[----:B------:R-:W-:Y:S02]  /*07b0*/  SHF.R.S32.HI R2, RZ, 0x4, R2 ;  /* 0x00000004ff027819 */ /* 0x000fe40000011402 */
[----:B------:R-:W-:-:S05]  /*07c0*/  IADD3 R3, PT, PT, R3, R5, R4 ;  /* 0x0000000503037210 */ /* 0x000fca0007ffe004 */
[----:B------:R-:W-:Y:S01]  /*07d0*/  IMAD R7, R3, 0x2, R6 ;  /* 0x0000000203077824 */ /* 0x000fe200078e0206 */
[----:B------:R-:W-:Y:S06]  /*07e0*/  BRA.U UP0, `(.L_x_32) ;  /* 0xfffffffd00c87547 */ /* 0x000fec000b83ffff */
.L_x_31:
[----:B------:R-:W-:-:S09]  /*07f0*/  UISETP.NE.AND UP0, UPT, UR5, URZ, UPT ;  /* 0x000000ff0500728c */ /* 0x000fd2000bf05270 */
[----:B------:R-:W-:Y:S05]  /*0800*/  BRA.U !UP0, `(.L_x_30) ;  /* 0x00000001081c7547 */ /* 0x000fea000b800000 */
[----:B------:R-:W-:-:S12]  /*0810*/  UIADD3 UR4, UPT, UPT, -UR5, URZ, URZ ;  /* 0x000000ff05047290 */ /* 0x000fd8000fffe1ff */
.L_x_36:
[----:B------:R-:W-:Y:S01]  /*0820*/  UIADD3 UR4, UPT, UPT, UR4, 0x1, URZ ;  /* 0x0000000104047890 */ /* 0x000fe2000fffe0ff */
[----:B------:R-:W-:Y:S02]  /*0830*/  LOP3.LUT R4, R2, 0x1, RZ, 0xc0, !PT ;  /* 0x0000000102047812 */ /* 0x000fe400078ec0ff */
[----:B------:R-:W-:Y:S01]  /*0840*/  SHF.R.S32.HI R2, RZ, 0x1, R2 ;  /* 0x00000001ff027819 */ /* 0x000fe20000011402 */
[----:B------:R-:W-:Y:S02]  /*0850*/  UISETP.NE.AND UP0, UPT, UR4, URZ, UPT ;  /* 0x000000ff0400728c */ /* 0x000fe4000bf05270 */
[----:B------:R-:W-:-:S07]  /*0860*/  IMAD R7, R7, 0x2, R4 ;  /* 0x0000000207077824 */ /* 0x000fce00078e0204 */
[----:B------:R-:W-:Y:S05]  /*0870*/  BRA.U UP0, `(.L_x_36) ;  /* 0xfffffffd00e87547 */ /* 0x000fea000b83ffff */
.L_x_30:
[----:B------:R-:W-:-:S13]  /*0880*/  ISETP.GE.AND P0, PT, R0, R7, PT ;  /* 0x000000070000720c */ /* 0x000fda0003f06270 */
[----:B------:R-:W-:Y:S05]  /*0890*/  @P0 EXIT ;  /* 0x000000000000094d */ /* 0x000fea0003800000 */
[----:B------:R-:W0:Y:S01]  /*08a0*/  LDC.64 R2, c[0x0][0x380] ;  /* 0x0000e000ff027b82 */ /* 0x000e220000000a00 */
[----:B------:R-:W1:Y:S01]  /*08b0*/  LDCU.64 UR4, c[0x0][0x358] ;  /* 0x00006b00ff0477ac */ /* 0x000e620008000a00 */
[----:B0-----:R-:W-:-:S04]  /*08c0*/  IMAD.WIDE R6, R7, 0x8, R2 ;  /* 0x0000000807067825 */ /* 0x001fc800078e0202 */
[----:B------:R-:W-:Y:S01]  /*08d0*/  IMAD.WIDE R2, R0, 0x8, R2 ;  /* 0x0000000800027825 */ /* 0x000fe200078e0202 */
[----:B-1----:R-:W2:Y:S04]  /*08e0*/  LDG.E.64 R8, desc[UR4][R6.64] ;  /* 0x0000000406087981 */ /* 0x002ea8000c1e1b00 */
[----:B------:R-:W3:Y:S04]  /*08f0*/  LDG.E.64 R4, desc[UR4][R2.64] ;  /* 0x0000000402047981 */ /* 0x000ee8000c1e1b00 */
[----:B--2---:R-:W-:Y:S04]  /*0900*/  STG.E.64 desc[UR4][R2.64], R8 ;  /* 0x0000000802007986 */ /* 0x004fe8000c101b04 */
[----:B---3--:R-:W-:Y:S01]  /*0910*/  STG.E.64 desc[UR4][R6.64], R4 ;  /* 0x0000000406007986 */ /* 0x008fe2000c101b04 */
[----:B------:R-:W-:Y:S05]  /*0920*/  EXIT ;  /* 0x000000000000794d */ /* 0x000fea0003800000 */
.L_x_37:
        /* <DEDUP_REMOVED lines=13> */
.L_x_42:


//--------------------- .nv.shared.reserved.0     --------------------------
	.section	.nv.shared.reserved.0,"aw",@nobits
	.weak		__nv_reservedSMEM_offset_0_alias
	.size		__nv_reservedSMEM_offset_0_alias, 0, 64
	.other		__nv_reservedSMEM_offset_0_alias,@"STO_CUDA_RESERVED_SHARED STV_DEFAULT"
__nv_reservedSMEM_offset_0_alias:
	.zero		0
	.zero		64


//--------------------- .nv.constant0._Z18divide_by_n_kernelPmii7Barrett --------------------------
	.section	.nv.constant0._Z18divide_by_n_kernelPmii7Barrett,"a",@progbits
	.sectionflags	@""
	.align	4
.nv.constant0._Z18divide_by_n_kernelPmii7Barrett:
	.zero		936


//--------------------- .nv.constant0._Z25pointwise_multiply_kernelPmS_S_i7Barrett --------------------------
	.section	.nv.constant0._Z25pointwise_multiply_kernelPmS_S_i7Barrett,"a",@progbits
	.sectionflags	@""
	.align	4
.nv.constant0._Z25pointwise_multiply_kernelPmS_S_i7Barrett:
	.zero		952


//--------------------- .nv.constant0._Z10ntt_kernelPmS_iiii7Barrett --------------------------
	.section	.nv.constant0._Z10ntt_kernelPmS_iiii7Barrett,"a",@progbits
	.sectionflags	@""
	.align	4
.nv.constant0._Z10ntt_kernelPmS_iiii7Barrett:
	.zero		952


//--------------------- .nv.constant0._Z26precompute_twiddles_kernelPmii7Barrett --------------------------
	.section	.nv.constant0._Z26precompute_twiddles_kernelPmii7Barrett,"a",@progbits
	.sectionflags	@""
	.align	4
.nv.constant0._Z26precompute_twiddles_kernelPmii7Barrett:
	.zero		936


//--------------------- .nv.constant0._Z18bit_reverse_kernelPmi --------------------------
	.section	.nv.constant0._Z18bit_reverse_kernelPmi,"a",@progbits
	.sectionflags	@""
	.align	4
.nv.constant0._Z18bit_reverse_kernelPmi:
	.zero		908


//--------------------- SYMBOLS --------------------------

	.type		.nv.reservedSmem.offset0,@object
	.size		.nv.reservedSmem.offset0,0x4
